//
// Generated by NVIDIA NVVM Compiler
//
// Compiler Build ID: CL-36424714
// Cuda compilation tools, release 13.0, V13.0.88
// Based on NVVM 20.0.0
//

.version 9.0
.target sm_100
.address_size 64

	// .globl	_Z9transposePKfPfii

.visible .entry _Z9transposePKfPfii(
	.param .u64 .ptr .align 1 _Z9transposePKfPfii_param_0,
	.param .u64 .ptr .align 1 _Z9transposePKfPfii_param_1,
	.param .u32 _Z9transposePKfPfii_param_2,
	.param .u32 _Z9transposePKfPfii_param_3
)
{
	.reg .pred 	%p<4>;
	.reg .b32 	%r<13>;
	.reg .b32 	%f<2>;
	.reg .b64 	%rd<9>;

	ld.param.u64 	%rd1, [_Z9transposePKfPfii_param_0];
	ld.param.u64 	%rd2, [_Z9transposePKfPfii_param_1];
	ld.param.u32 	%r3, [_Z9transposePKfPfii_param_2];
	ld.param.u32 	%r4, [_Z9transposePKfPfii_param_3];
	mov.u32 	%r5, %ctaid.y;
	mov.u32 	%r6, %ntid.y;
	mov.u32 	%r7, %tid.y;
	mad.lo.s32 	%r1, %r5, %r6, %r7;
	mov.u32 	%r8, %ctaid.x;
	mov.u32 	%r9, %ntid.x;
	mov.u32 	%r10, %tid.x;
	mad.lo.s32 	%r2, %r8, %r9, %r10;
	setp.ge.s32 	%p1, %r1, %r3;
	setp.ge.s32 	%p2, %r2, %r4;
	or.pred  	%p3, %p1, %p2;
	@%p3 bra 	$L__BB0_2;
	cvta.to.global.u64 	%rd3, %rd1;
	cvta.to.global.u64 	%rd4, %rd2;
	mad.lo.s32 	%r11, %r4, %r1, %r2;
	mul.wide.s32 	%rd5, %r11, 4;
	add.s64 	%rd6, %rd3, %rd5;
	ld.global.f32 	%f1, [%rd6];
	mad.lo.s32 	%r12, %r3, %r2, %r1;
	mul.wide.s32 	%rd7, %r12, 4;
	add.s64 	%rd8, %rd4, %rd7;
	st.global.f32 	[%rd8], %f1;
$L__BB0_2:
	ret;

}
	// .globl	_Z6matmulPKfS0_Pfiii
.visible .entry _Z6matmulPKfS0_Pfiii(
	.param .u64 .ptr .align 1 _Z6matmulPKfS0_Pfiii_param_0,
	.param .u64 .ptr .align 1 _Z6matmulPKfS0_Pfiii_param_1,
	.param .u64 .ptr .align 1 _Z6matmulPKfS0_Pfiii_param_2,
	.param .u32 _Z6matmulPKfS0_Pfiii_param_3,
	.param .u32 _Z6matmulPKfS0_Pfiii_param_4,
	.param .u32 _Z6matmulPKfS0_Pfiii_param_5
)
{
	.reg .pred 	%p<13>;
	.reg .b32 	%r<41>;
	.reg .b32 	%f<68>;
	.reg .b64 	%rd<53>;

	ld.param.u64 	%rd7, [_Z6matmulPKfS0_Pfiii_param_0];
	ld.param.u64 	%rd8, [_Z6matmulPKfS0_Pfiii_param_1];
	ld.param.u64 	%rd6, [_Z6matmulPKfS0_Pfiii_param_2];
	ld.param.u32 	%r20, [_Z6matmulPKfS0_Pfiii_param_3];
	ld.param.u32 	%r18, [_Z6matmulPKfS0_Pfiii_param_4];
	ld.param.u32 	%r19, [_Z6matmulPKfS0_Pfiii_param_5];
	cvta.to.global.u64 	%rd1, %rd8;
	cvta.to.global.u64 	%rd2, %rd7;
	mov.u32 	%r21, %ctaid.y;
	mov.u32 	%r22, %ntid.y;
	mov.u32 	%r23, %tid.y;
	mad.lo.s32 	%r1, %r21, %r22, %r23;
	mov.u32 	%r24, %ctaid.x;
	mov.u32 	%r25, %ntid.x;
	mov.u32 	%r26, %tid.x;
	mad.lo.s32 	%r2, %r24, %r25, %r26;
	setp.ge.s32 	%p1, %r1, %r20;
	setp.ge.s32 	%p2, %r2, %r19;
	or.pred  	%p3, %p1, %p2;
	@%p3 bra 	$L__BB1_14;
	setp.lt.s32 	%p4, %r18, 1;
	mov.f32 	%f67, 0f00000000;
	@%p4 bra 	$L__BB1_13;
	mul.lo.s32 	%r3, %r18, %r1;
	and.b32  	%r4, %r18, 7;
	setp.lt.u32 	%p5, %r18, 8;
	mov.f32 	%f67, 0f00000000;
	mov.b32 	%r39, 0;
	@%p5 bra 	$L__BB1_5;
	and.b32  	%r39, %r18, 2147483640;
	neg.s32 	%r37, %r39;
	shl.b32 	%r7, %r19, 3;
	mul.wide.u32 	%rd9, %r3, 4;
	add.s64 	%rd10, %rd9, %rd2;
	add.s64 	%rd52, %rd10, 16;
	mov.f32 	%f67, 0f00000000;
	mul.wide.s32 	%rd13, %r19, 4;
	mov.u32 	%r36, %r2;
$L__BB1_4:
	.pragma "nounroll";
	ld.global.f32 	%f17, [%rd52+-16];
	mul.wide.s32 	%rd11, %r36, 4;
	add.s64 	%rd12, %rd1, %rd11;
	ld.global.f32 	%f18, [%rd12];
	fma.rn.f32 	%f19, %f17, %f18, %f67;
	ld.global.f32 	%f20, [%rd52+-12];
	add.s64 	%rd14, %rd12, %rd13;
	ld.global.f32 	%f21, [%rd14];
	fma.rn.f32 	%f22, %f20, %f21, %f19;
	ld.global.f32 	%f23, [%rd52+-8];
	add.s64 	%rd15, %rd14, %rd13;
	ld.global.f32 	%f24, [%rd15];
	fma.rn.f32 	%f25, %f23, %f24, %f22;
	ld.global.f32 	%f26, [%rd52+-4];
	add.s64 	%rd16, %rd15, %rd13;
	ld.global.f32 	%f27, [%rd16];
	fma.rn.f32 	%f28, %f26, %f27, %f25;
	ld.global.f32 	%f29, [%rd52];
	add.s64 	%rd17, %rd16, %rd13;
	ld.global.f32 	%f30, [%rd17];
	fma.rn.f32 	%f31, %f29, %f30, %f28;
	ld.global.f32 	%f32, [%rd52+4];
	add.s64 	%rd18, %rd17, %rd13;
	ld.global.f32 	%f33, [%rd18];
	fma.rn.f32 	%f34, %f32, %f33, %f31;
	ld.global.f32 	%f35, [%rd52+8];
	add.s64 	%rd19, %rd18, %rd13;
	ld.global.f32 	%f36, [%rd19];
	fma.rn.f32 	%f37, %f35, %f36, %f34;
	ld.global.f32 	%f38, [%rd52+12];
	add.s64 	%rd20, %rd19, %rd13;
	ld.global.f32 	%f39, [%rd20];
	fma.rn.f32 	%f67, %f38, %f39, %f37;
	add.s32 	%r37, %r37, 8;
	add.s32 	%r36, %r36, %r7;
	add.s64 	%rd52, %rd52, 32;
	setp.ne.s32 	%p6, %r37, 0;
	@%p6 bra 	$L__BB1_4;
$L__BB1_5:
	setp.eq.s32 	%p7, %r4, 0;
	@%p7 bra 	$L__BB1_13;
	and.b32  	%r13, %r18, 3;
	setp.lt.u32 	%p8, %r4, 4;
	@%p8 bra 	$L__BB1_8;
	add.s32 	%r28, %r39, %r3;
	mul.wide.u32 	%rd21, %r28, 4;
	add.s64 	%rd22, %rd2, %rd21;
	ld.global.f32 	%f41, [%rd22];
	mad.lo.s32 	%r29, %r39, %r19, %r2;
	mul.wide.s32 	%rd23, %r29, 4;
	add.s64 	%rd24, %rd1, %rd23;
	ld.global.f32 	%f42, [%rd24];
	fma.rn.f32 	%f43, %f41, %f42, %f67;
	cvt.u64.u32 	%rd25, %r3;
	cvt.u64.u32 	%rd26, %r39;
	add.s64 	%rd27, %rd26, %rd25;
	shl.b64 	%rd28, %rd27, 2;
	add.s64 	%rd29, %rd2, %rd28;
	ld.global.f32 	%f44, [%rd29+4];
	mul.wide.s32 	%rd30, %r19, 4;
	add.s64 	%rd31, %rd24, %rd30;
	ld.global.f32 	%f45, [%rd31];
	fma.rn.f32 	%f46, %f44, %f45, %f43;
	ld.global.f32 	%f47, [%rd29+8];
	add.s64 	%rd32, %rd31, %rd30;
	ld.global.f32 	%f48, [%rd32];
	fma.rn.f32 	%f49, %f47, %f48, %f46;
	ld.global.f32 	%f50, [%rd29+12];
	add.s64 	%rd33, %rd32, %rd30;
	ld.global.f32 	%f51, [%rd33];
	fma.rn.f32 	%f67, %f50, %f51, %f49;
	add.s32 	%r39, %r39, 4;
$L__BB1_8:
	setp.eq.s32 	%p9, %r13, 0;
	@%p9 bra 	$L__BB1_13;
	setp.eq.s32 	%p10, %r13, 1;
	@%p10 bra 	$L__BB1_11;
	add.s32 	%r30, %r39, %r3;
	mul.wide.u32 	%rd34, %r30, 4;
	add.s64 	%rd35, %rd2, %rd34;
	ld.global.f32 	%f53, [%rd35];
	mad.lo.s32 	%r31, %r39, %r19, %r2;
	mul.wide.s32 	%rd36, %r31, 4;
	add.s64 	%rd37, %rd1, %rd36;
	ld.global.f32 	%f54, [%rd37];
	fma.rn.f32 	%f55, %f53, %f54, %f67;
	cvt.u64.u32 	%rd38, %r3;
	cvt.u64.u32 	%rd39, %r39;
	add.s64 	%rd40, %rd39, %rd38;
	shl.b64 	%rd41, %rd40, 2;
	add.s64 	%rd42, %rd2, %rd41;
	ld.global.f32 	%f56, [%rd42+4];
	mul.wide.s32 	%rd43, %r19, 4;
	add.s64 	%rd44, %rd37, %rd43;
	ld.global.f32 	%f57, [%rd44];
	fma.rn.f32 	%f67, %f56, %f57, %f55;
	add.s32 	%r39, %r39, 2;
$L__BB1_11:
	and.b32  	%r32, %r18, 1;
	setp.eq.b32 	%p11, %r32, 1;
	not.pred 	%p12, %p11;
	@%p12 bra 	$L__BB1_13;
	add.s32 	%r33, %r39, %r3;
	mul.wide.u32 	%rd45, %r33, 4;
	add.s64 	%rd46, %rd2, %rd45;
	ld.global.f32 	%f58, [%rd46];
	mad.lo.s32 	%r34, %r39, %r19, %r2;
	mul.wide.s32 	%rd47, %r34, 4;
	add.s64 	%rd48, %rd1, %rd47;
	ld.global.f32 	%f59, [%rd48];
	fma.rn.f32 	%f67, %f58, %f59, %f67;
$L__BB1_13:
	mad.lo.s32 	%r35, %r19, %r1, %r2;
	cvta.to.global.u64 	%rd49, %rd6;
	mul.wide.s32 	%rd50, %r35, 4;
	add.s64 	%rd51, %rd49, %rd50;
	st.global.f32 	[%rd51], %f67;
$L__BB1_14:
	ret;

}
	// .globl	_Z6invertPfS_i
.visible .entry _Z6invertPfS_i(
	.param .u64 .ptr .align 1 _Z6invertPfS_i_param_0,
	.param .u64 .ptr .align 1 _Z6invertPfS_i_param_1,
	.param .u32 _Z6invertPfS_i_param_2
)
{
	.reg .pred 	%p<19>;
	.reg .b32 	%r<56>;
	.reg .b32 	%f<183>;
	.reg .b64 	%rd<89>;

	ld.param.u64 	%rd10, [_Z6invertPfS_i_param_0];
	ld.param.u64 	%rd11, [_Z6invertPfS_i_param_1];
	ld.param.u32 	%r27, [_Z6invertPfS_i_param_2];
	cvta.to.global.u64 	%rd1, %rd11;
	cvta.to.global.u64 	%rd2, %rd10;
	setp.lt.s32 	%p1, %r27, 1;
	@%p1 bra 	$L__BB2_28;
	and.b32  	%r1, %r27, 7;
	add.s32 	%r2, %r1, -1;
	and.b32  	%r3, %r27, 3;
	and.b32  	%r4, %r27, 2147483640;
	and.b32  	%r5, %r27, 1;
	neg.s32 	%r6, %r4;
	mul.wide.u32 	%rd3, %r27, 4;
	mov.b32 	%r46, 0;
$L__BB2_2:
	setp.lt.u32 	%p2, %r27, 8;
	mul.lo.s32 	%r8, %r46, %r27;
	add.s32 	%r30, %r8, %r46;
	mul.wide.u32 	%rd12, %r30, 4;
	add.s64 	%rd13, %rd2, %rd12;
	ld.global.f32 	%f1, [%rd13];
	mov.b32 	%r49, 0;
	@%p2 bra 	$L__BB2_5;
	cvt.u64.u32 	%rd14, %r46;
	mul.lo.s64 	%rd15, %rd3, %rd14;
	add.s64 	%rd16, %rd1, %rd15;
	add.s64 	%rd88, %rd16, 16;
	add.s64 	%rd17, %rd2, %rd15;
	add.s64 	%rd87, %rd17, 16;
	mov.u32 	%r47, %r6;
$L__BB2_4:
	.pragma "nounroll";
	ld.global.f32 	%f3, [%rd87+-16];
	div.rn.f32 	%f4, %f3, %f1;
	st.global.f32 	[%rd87+-16], %f4;
	ld.global.f32 	%f5, [%rd88+-16];
	div.rn.f32 	%f6, %f5, %f1;
	st.global.f32 	[%rd88+-16], %f6;
	ld.global.f32 	%f7, [%rd87+-12];
	div.rn.f32 	%f8, %f7, %f1;
	st.global.f32 	[%rd87+-12], %f8;
	ld.global.f32 	%f9, [%rd88+-12];
	div.rn.f32 	%f10, %f9, %f1;
	st.global.f32 	[%rd88+-12], %f10;
	ld.global.f32 	%f11, [%rd87+-8];
	div.rn.f32 	%f12, %f11, %f1;
	st.global.f32 	[%rd87+-8], %f12;
	ld.global.f32 	%f13, [%rd88+-8];
	div.rn.f32 	%f14, %f13, %f1;
	st.global.f32 	[%rd88+-8], %f14;
	ld.global.f32 	%f15, [%rd87+-4];
	div.rn.f32 	%f16, %f15, %f1;
	st.global.f32 	[%rd87+-4], %f16;
	ld.global.f32 	%f17, [%rd88+-4];
	div.rn.f32 	%f18, %f17, %f1;
	st.global.f32 	[%rd88+-4], %f18;
	ld.global.f32 	%f19, [%rd87];
	div.rn.f32 	%f20, %f19, %f1;
	st.global.f32 	[%rd87], %f20;
	ld.global.f32 	%f21, [%rd88];
	div.rn.f32 	%f22, %f21, %f1;
	st.global.f32 	[%rd88], %f22;
	ld.global.f32 	%f23, [%rd87+4];
	div.rn.f32 	%f24, %f23, %f1;
	st.global.f32 	[%rd87+4], %f24;
	ld.global.f32 	%f25, [%rd88+4];
	div.rn.f32 	%f26, %f25, %f1;
	st.global.f32 	[%rd88+4], %f26;
	ld.global.f32 	%f27, [%rd87+8];
	div.rn.f32 	%f28, %f27, %f1;
	st.global.f32 	[%rd87+8], %f28;
	ld.global.f32 	%f29, [%rd88+8];
	div.rn.f32 	%f30, %f29, %f1;
	st.global.f32 	[%rd88+8], %f30;
	ld.global.f32 	%f31, [%rd87+12];
	div.rn.f32 	%f32, %f31, %f1;
	st.global.f32 	[%rd87+12], %f32;
	ld.global.f32 	%f33, [%rd88+12];
	div.rn.f32 	%f34, %f33, %f1;
	st.global.f32 	[%rd88+12], %f34;
	add.s32 	%r47, %r47, 8;
	add.s64 	%rd88, %rd88, 32;
	add.s64 	%rd87, %rd87, 32;
	setp.ne.s32 	%p3, %r47, 0;
	mov.u32 	%r49, %r4;
	@%p3 bra 	$L__BB2_4;
$L__BB2_5:
	setp.eq.s32 	%p4, %r1, 0;
	@%p4 bra 	$L__BB2_13;
	setp.lt.u32 	%p5, %r2, 3;
	@%p5 bra 	$L__BB2_8;
	add.s32 	%r31, %r49, %r8;
	mul.wide.u32 	%rd18, %r31, 4;
	add.s64 	%rd19, %rd2, %rd18;
	ld.global.f32 	%f35, [%rd19];
	div.rn.f32 	%f36, %f35, %f1;
	st.global.f32 	[%rd19], %f36;
	add.s64 	%rd20, %rd1, %rd18;
	ld.global.f32 	%f37, [%rd20];
	div.rn.f32 	%f38, %f37, %f1;
	st.global.f32 	[%rd20], %f38;
	cvt.u64.u32 	%rd21, %r8;
	cvt.u64.u32 	%rd22, %r49;
	add.s64 	%rd23, %rd22, %rd21;
	shl.b64 	%rd24, %rd23, 2;
	add.s64 	%rd25, %rd2, %rd24;
	ld.global.f32 	%f39, [%rd25+4];
	div.rn.f32 	%f40, %f39, %f1;
	st.global.f32 	[%rd25+4], %f40;
	add.s64 	%rd26, %rd1, %rd24;
	ld.global.f32 	%f41, [%rd26+4];
	div.rn.f32 	%f42, %f41, %f1;
	st.global.f32 	[%rd26+4], %f42;
	ld.global.f32 	%f43, [%rd25+8];
	div.rn.f32 	%f44, %f43, %f1;
	st.global.f32 	[%rd25+8], %f44;
	ld.global.f32 	%f45, [%rd26+8];
	div.rn.f32 	%f46, %f45, %f1;
	st.global.f32 	[%rd26+8], %f46;
	ld.global.f32 	%f47, [%rd25+12];
	div.rn.f32 	%f48, %f47, %f1;
	st.global.f32 	[%rd25+12], %f48;
	ld.global.f32 	%f49, [%rd26+12];
	div.rn.f32 	%f50, %f49, %f1;
	st.global.f32 	[%rd26+12], %f50;
	add.s32 	%r49, %r49, 4;
$L__BB2_8:
	setp.eq.s32 	%p6, %r3, 0;
	@%p6 bra 	$L__BB2_13;
	setp.eq.s32 	%p7, %r3, 1;
	@%p7 bra 	$L__BB2_11;
	add.s32 	%r32, %r49, %r8;
	mul.wide.u32 	%rd27, %r32, 4;
	add.s64 	%rd28, %rd2, %rd27;
	ld.global.f32 	%f51, [%rd28];
	div.rn.f32 	%f52, %f51, %f1;
	st.global.f32 	[%rd28], %f52;
	add.s64 	%rd29, %rd1, %rd27;
	ld.global.f32 	%f53, [%rd29];
	div.rn.f32 	%f54, %f53, %f1;
	st.global.f32 	[%rd29], %f54;
	cvt.u64.u32 	%rd30, %r8;
	cvt.u64.u32 	%rd31, %r49;
	add.s64 	%rd32, %rd31, %rd30;
	shl.b64 	%rd33, %rd32, 2;
	add.s64 	%rd34, %rd2, %rd33;
	ld.global.f32 	%f55, [%rd34+4];
	div.rn.f32 	%f56, %f55, %f1;
	st.global.f32 	[%rd34+4], %f56;
	add.s64 	%rd35, %rd1, %rd33;
	ld.global.f32 	%f57, [%rd35+4];
	div.rn.f32 	%f58, %f57, %f1;
	st.global.f32 	[%rd35+4], %f58;
	add.s32 	%r49, %r49, 2;
$L__BB2_11:
	setp.eq.s32 	%p8, %r5, 0;
	@%p8 bra 	$L__BB2_13;
	add.s32 	%r33, %r49, %r8;
	mul.wide.u32 	%rd36, %r33, 4;
	add.s64 	%rd37, %rd2, %rd36;
	ld.global.f32 	%f59, [%rd37];
	div.rn.f32 	%f60, %f59, %f1;
	st.global.f32 	[%rd37], %f60;
	add.s64 	%rd38, %rd1, %rd36;
	ld.global.f32 	%f61, [%rd38];
	div.rn.f32 	%f62, %f61, %f1;
	st.global.f32 	[%rd38], %f62;
$L__BB2_13:
	bar.sync 	0;
	mov.b32 	%r51, 0;
$L__BB2_14:
	setp.eq.s32 	%p9, %r51, %r46;
	@%p9 bra 	$L__BB2_26;
	setp.lt.u32 	%p10, %r27, 8;
	mul.lo.s32 	%r17, %r51, %r27;
	add.s32 	%r36, %r17, %r46;
	mul.wide.u32 	%rd39, %r36, 4;
	add.s64 	%rd40, %rd2, %rd39;
	ld.global.f32 	%f2, [%rd40];
	mov.b32 	%r54, 0;
	@%p10 bra 	$L__BB2_18;
	mov.b32 	%r52, 0;
$L__BB2_17:
	.pragma "nounroll";
	add.s32 	%r38, %r52, %r8;
	mul.wide.u32 	%rd41, %r38, 4;
	add.s64 	%rd42, %rd2, %rd41;
	ld.global.f32 	%f63, [%rd42];
	mul.f32 	%f64, %f2, %f63;
	add.s32 	%r39, %r52, %r17;
	mul.wide.u32 	%rd43, %r39, 4;
	add.s64 	%rd44, %rd2, %rd43;
	ld.global.f32 	%f65, [%rd44];
	sub.f32 	%f66, %f65, %f64;
	st.global.f32 	[%rd44], %f66;
	add.s64 	%rd45, %rd1, %rd41;
	ld.global.f32 	%f67, [%rd45];
	mul.f32 	%f68, %f2, %f67;
	add.s64 	%rd46, %rd1, %rd43;
	ld.global.f32 	%f69, [%rd46];
	sub.f32 	%f70, %f69, %f68;
	st.global.f32 	[%rd46], %f70;
	ld.global.f32 	%f71, [%rd42+4];
	mul.f32 	%f72, %f2, %f71;
	ld.global.f32 	%f73, [%rd44+4];
	sub.f32 	%f74, %f73, %f72;
	st.global.f32 	[%rd44+4], %f74;
	ld.global.f32 	%f75, [%rd45+4];
	mul.f32 	%f76, %f2, %f75;
	ld.global.f32 	%f77, [%rd46+4];
	sub.f32 	%f78, %f77, %f76;
	st.global.f32 	[%rd46+4], %f78;
	ld.global.f32 	%f79, [%rd42+8];
	mul.f32 	%f80, %f2, %f79;
	ld.global.f32 	%f81, [%rd44+8];
	sub.f32 	%f82, %f81, %f80;
	st.global.f32 	[%rd44+8], %f82;
	ld.global.f32 	%f83, [%rd45+8];
	mul.f32 	%f84, %f2, %f83;
	ld.global.f32 	%f85, [%rd46+8];
	sub.f32 	%f86, %f85, %f84;
	st.global.f32 	[%rd46+8], %f86;
	ld.global.f32 	%f87, [%rd42+12];
	mul.f32 	%f88, %f2, %f87;
	ld.global.f32 	%f89, [%rd44+12];
	sub.f32 	%f90, %f89, %f88;
	st.global.f32 	[%rd44+12], %f90;
	ld.global.f32 	%f91, [%rd45+12];
	mul.f32 	%f92, %f2, %f91;
	ld.global.f32 	%f93, [%rd46+12];
	sub.f32 	%f94, %f93, %f92;
	st.global.f32 	[%rd46+12], %f94;
	ld.global.f32 	%f95, [%rd42+16];
	mul.f32 	%f96, %f2, %f95;
	ld.global.f32 	%f97, [%rd44+16];
	sub.f32 	%f98, %f97, %f96;
	st.global.f32 	[%rd44+16], %f98;
	ld.global.f32 	%f99, [%rd45+16];
	mul.f32 	%f100, %f2, %f99;
	ld.global.f32 	%f101, [%rd46+16];
	sub.f32 	%f102, %f101, %f100;
	st.global.f32 	[%rd46+16], %f102;
	ld.global.f32 	%f103, [%rd42+20];
	mul.f32 	%f104, %f2, %f103;
	ld.global.f32 	%f105, [%rd44+20];
	sub.f32 	%f106, %f105, %f104;
	st.global.f32 	[%rd44+20], %f106;
	ld.global.f32 	%f107, [%rd45+20];
	mul.f32 	%f108, %f2, %f107;
	ld.global.f32 	%f109, [%rd46+20];
	sub.f32 	%f110, %f109, %f108;
	st.global.f32 	[%rd46+20], %f110;
	ld.global.f32 	%f111, [%rd42+24];
	mul.f32 	%f112, %f2, %f111;
	ld.global.f32 	%f113, [%rd44+24];
	sub.f32 	%f114, %f113, %f112;
	st.global.f32 	[%rd44+24], %f114;
	ld.global.f32 	%f115, [%rd45+24];
	mul.f32 	%f116, %f2, %f115;
	ld.global.f32 	%f117, [%rd46+24];
	sub.f32 	%f118, %f117, %f116;
	st.global.f32 	[%rd46+24], %f118;
	ld.global.f32 	%f119, [%rd42+28];
	mul.f32 	%f120, %f2, %f119;
	ld.global.f32 	%f121, [%rd44+28];
	sub.f32 	%f122, %f121, %f120;
	st.global.f32 	[%rd44+28], %f122;
	ld.global.f32 	%f123, [%rd45+28];
	mul.f32 	%f124, %f2, %f123;
	ld.global.f32 	%f125, [%rd46+28];
	sub.f32 	%f126, %f125, %f124;
	st.global.f32 	[%rd46+28], %f126;
	add.s32 	%r52, %r52, 8;
	setp.ne.s32 	%p11, %r52, %r4;
	mov.u32 	%r54, %r4;
	@%p11 bra 	$L__BB2_17;
$L__BB2_18:
	setp.eq.s32 	%p12, %r1, 0;
	@%p12 bra 	$L__BB2_26;
	setp.lt.u32 	%p13, %r2, 3;
	@%p13 bra 	$L__BB2_21;
	add.s32 	%r40, %r54, %r8;
	mul.wide.u32 	%rd47, %r40, 4;
	add.s64 	%rd48, %rd2, %rd47;
	ld.global.f32 	%f127, [%rd48];
	mul.f32 	%f128, %f2, %f127;
	add.s32 	%r41, %r54, %r17;
	mul.wide.u32 	%rd49, %r41, 4;
	add.s64 	%rd50, %rd2, %rd49;
	ld.global.f32 	%f129, [%rd50];
	sub.f32 	%f130, %f129, %f128;
	st.global.f32 	[%rd50], %f130;
	add.s64 	%rd51, %rd1, %rd47;
	ld.global.f32 	%f131, [%rd51];
	mul.f32 	%f132, %f2, %f131;
	add.s64 	%rd52, %rd1, %rd49;
	ld.global.f32 	%f133, [%rd52];
	sub.f32 	%f134, %f133, %f132;
	st.global.f32 	[%rd52], %f134;
	cvt.u64.u32 	%rd53, %r8;
	cvt.u64.u32 	%rd54, %r54;
	add.s64 	%rd55, %rd54, %rd53;
	shl.b64 	%rd56, %rd55, 2;
	add.s64 	%rd57, %rd2, %rd56;
	ld.global.f32 	%f135, [%rd57+4];
	mul.f32 	%f136, %f2, %f135;
	cvt.u64.u32 	%rd58, %r17;
	add.s64 	%rd59, %rd54, %rd58;
	shl.b64 	%rd60, %rd59, 2;
	add.s64 	%rd61, %rd2, %rd60;
	ld.global.f32 	%f137, [%rd61+4];
	sub.f32 	%f138, %f137, %f136;
	st.global.f32 	[%rd61+4], %f138;
	add.s64 	%rd62, %rd1, %rd56;
	ld.global.f32 	%f139, [%rd62+4];
	mul.f32 	%f140, %f2, %f139;
	add.s64 	%rd63, %rd1, %rd60;
	ld.global.f32 	%f141, [%rd63+4];
	sub.f32 	%f142, %f141, %f140;
	st.global.f32 	[%rd63+4], %f142;
	ld.global.f32 	%f143, [%rd57+8];
	mul.f32 	%f144, %f2, %f143;
	ld.global.f32 	%f145, [%rd61+8];
	sub.f32 	%f146, %f145, %f144;
	st.global.f32 	[%rd61+8], %f146;
	ld.global.f32 	%f147, [%rd62+8];
	mul.f32 	%f148, %f2, %f147;
	ld.global.f32 	%f149, [%rd63+8];
	sub.f32 	%f150, %f149, %f148;
	st.global.f32 	[%rd63+8], %f150;
	ld.global.f32 	%f151, [%rd57+12];
	mul.f32 	%f152, %f2, %f151;
	ld.global.f32 	%f153, [%rd61+12];
	sub.f32 	%f154, %f153, %f152;
	st.global.f32 	[%rd61+12], %f154;
	ld.global.f32 	%f155, [%rd62+12];
	mul.f32 	%f156, %f2, %f155;
	ld.global.f32 	%f157, [%rd63+12];
	sub.f32 	%f158, %f157, %f156;
	st.global.f32 	[%rd63+12], %f158;
	add.s32 	%r54, %r54, 4;
$L__BB2_21:
	setp.eq.s32 	%p14, %r3, 0;
	@%p14 bra 	$L__BB2_26;
	setp.eq.s32 	%p15, %r3, 1;
	@%p15 bra 	$L__BB2_24;
	add.s32 	%r42, %r54, %r8;
	mul.wide.u32 	%rd64, %r42, 4;
	add.s64 	%rd65, %rd2, %rd64;
	ld.global.f32 	%f159, [%rd65];
	mul.f32 	%f160, %f2, %f159;
	add.s32 	%r43, %r54, %r17;
	mul.wide.u32 	%rd66, %r43, 4;
	add.s64 	%rd67, %rd2, %rd66;
	ld.global.f32 	%f161, [%rd67];
	sub.f32 	%f162, %f161, %f160;
	st.global.f32 	[%rd67], %f162;
	add.s64 	%rd68, %rd1, %rd64;
	ld.global.f32 	%f163, [%rd68];
	mul.f32 	%f164, %f2, %f163;
	add.s64 	%rd69, %rd1, %rd66;
	ld.global.f32 	%f165, [%rd69];
	sub.f32 	%f166, %f165, %f164;
	st.global.f32 	[%rd69], %f166;
	cvt.u64.u32 	%rd70, %r8;
	cvt.u64.u32 	%rd71, %r54;
	add.s64 	%rd72, %rd71, %rd70;
	shl.b64 	%rd73, %rd72, 2;
	add.s64 	%rd74, %rd2, %rd73;
	ld.global.f32 	%f167, [%rd74+4];
	mul.f32 	%f168, %f2, %f167;
	cvt.u64.u32 	%rd75, %r17;
	add.s64 	%rd76, %rd71, %rd75;
	shl.b64 	%rd77, %rd76, 2;
	add.s64 	%rd78, %rd2, %rd77;
	ld.global.f32 	%f169, [%rd78+4];
	sub.f32 	%f170, %f169, %f168;
	st.global.f32 	[%rd78+4], %f170;
	add.s64 	%rd79, %rd1, %rd73;
	ld.global.f32 	%f171, [%rd79+4];
	mul.f32 	%f172, %f2, %f171;
	add.s64 	%rd80, %rd1, %rd77;
	ld.global.f32 	%f173, [%rd80+4];
	sub.f32 	%f174, %f173, %f172;
	st.global.f32 	[%rd80+4], %f174;
	add.s32 	%r54, %r54, 2;
$L__BB2_24:
	setp.eq.s32 	%p16, %r5, 0;
	@%p16 bra 	$L__BB2_26;
	add.s32 	%r44, %r54, %r8;
	mul.wide.u32 	%rd81, %r44, 4;
	add.s64 	%rd82, %rd2, %rd81;
	ld.global.f32 	%f175, [%rd82];
	mul.f32 	%f176, %f2, %f175;
	add.s32 	%r45, %r54, %r17;
	mul.wide.u32 	%rd83, %r45, 4;
	add.s64 	%rd84, %rd2, %rd83;
	ld.global.f32 	%f177, [%rd84];
	sub.f32 	%f178, %f177, %f176;
	st.global.f32 	[%rd84], %f178;
	add.s64 	%rd85, %rd1, %rd81;
	ld.global.f32 	%f179, [%rd85];
	mul.f32 	%f180, %f2, %f179;
	add.s64 	%rd86, %rd1, %rd83;
	ld.global.f32 	%f181, [%rd86];
	sub.f32 	%f182, %f181, %f180;
	st.global.f32 	[%rd86], %f182;
$L__BB2_26:
	add.s32 	%r51, %r51, 1;
	setp.ne.s32 	%p17, %r51, %r27;
	@%p17 bra 	$L__BB2_14;
	bar.sync 	0;
	add.s32 	%r46, %r46, 1;
	setp.ne.s32 	%p18, %r46, %r27;
	@%p18 bra 	$L__BB2_2;
$L__BB2_28:
	ret;

}


// ===== COMPILED SASS (sm_100) =====

	.target	sm_100

	.elftype	@"ET_EXEC"


//--------------------- .note.nv.tkinfo           --------------------------
	.section	.note.nv.tkinfo,"",@"SHT_NOTE"
	.sectionflags	@"SHF_NOTE_NV_TKINFO"
	.tkinfo
        /*0018*/ 	.word	0x00000002
        /*0030*/ 	.string	""
        /*0030*/ 	.string	"ptxas"
        /*0030*/ 	.string	"Cuda compilation tools, release 13.0, V13.0.88"
        /*0030*/ 	.string	"Build cuda_13.0.r13.0/compiler.36424714_0"
        /*0030*/ 	.string	"-arch sm_100 -m 64 "



//--------------------- .note.nv.cuinfo           --------------------------
	.section	.note.nv.cuinfo,"",@"SHT_NOTE"
	.sectionflags	@"SHF_NOTE_NV_CUINFO"
        /*0018*/ 	.short	0x0002
        /*001a*/ 	.short	0x0064
        /*001c*/ 	.short	0x0082
	.zero		2


//--------------------- .nv.info                  --------------------------
	.section	.nv.info,"",@"SHT_CUDA_INFO"
	.align	4


	//----- nvinfo : EIATTR_REGCOUNT
	.align		4
        /*0000*/ 	.byte	0x04, 0x2f
        /*0002*/ 	.short	(.L_1 - .L_0)
	.align		4
.L_0:
        /*0004*/ 	.word	index@(_Z9transposePKfPfii)
        /*0008*/ 	.word	0x0000000a


	//----- nvinfo : EIATTR_FRAME_SIZE
	.align		4
.L_1:
        /*000c*/ 	.byte	0x04, 0x11
        /*000e*/ 	.short	(.L_3 - .L_2)
	.align		4
.L_2:
        /*0010*/ 	.word	index@(_Z9transposePKfPfii)
        /*0014*/ 	.word	0x00000000


	//----- nvinfo : EIATTR_REGCOUNT
	.align		4
.L_3:
        /*0018*/ 	.byte	0x04, 0x2f
        /*001a*/ 	.short	(.L_5 - .L_4)
	.align		4
.L_4:
        /*001c*/ 	.word	index@(_Z6matmulPKfS0_Pfiii)
        /*0020*/ 	.word	0x00000020


	//----- nvinfo : EIATTR_FRAME_SIZE
	.align		4
.L_5:
        /*0024*/ 	.byte	0x04, 0x11
        /*0026*/ 	.short	(.L_7 - .L_6)
	.align		4
.L_6:
        /*0028*/ 	.word	index@(_Z6matmulPKfS0_Pfiii)
        /*002c*/ 	.word	0x00000000


	//----- nvinfo : EIATTR_REGCOUNT
	.align		4
.L_7:
        /*0030*/ 	.byte	0x04, 0x2f
        /*0032*/ 	.short	(.L_9 - .L_8)
	.align		4
.L_8:
        /*0034*/ 	.word	index@(_Z6invertPfS_i)
        /*0038*/ 	.word	0x00000020


	//----- nvinfo : EIATTR_FRAME_SIZE
	.align		4
.L_9:
        /*003c*/ 	.byte	0x04, 0x11
        /*003e*/ 	.short	(.L_11 - .L_10)
	.align		4
.L_10:
        /*0040*/ 	.word	index@($__internal_0_$__cuda_sm3x_div_rn_noftz_f32_slowpath)
        /*0044*/ 	.word	0x00000000


	//----- nvinfo : EIATTR_FRAME_SIZE
	.align		4
.L_11:
        /*0048*/ 	.byte	0x04, 0x11
        /*004a*/ 	.short	(.L_13 - .L_12)
	.align		4
.L_12:
        /*004c*/ 	.word	index@(_Z6invertPfS_i)
        /*0050*/ 	.word	0x00000000


	//----- nvinfo : EIATTR_MIN_STACK_SIZE
	.align		4
.L_13:
        /*0054*/ 	.byte	0x04, 0x12
        /*0056*/ 	.short	(.L_15 - .L_14)
	.align		4
.L_14:
        /*0058*/ 	.word	index@(_Z6invertPfS_i)
        /*005c*/ 	.word	0x00000000


	//----- nvinfo : EIATTR_MIN_STACK_SIZE
	.align		4
.L_15:
        /*0060*/ 	.byte	0x04, 0x12
        /*0062*/ 	.short	(.L_17 - .L_16)
	.align		4
.L_16:
        /*0064*/ 	.word	index@(_Z6matmulPKfS0_Pfiii)
        /*0068*/ 	.word	0x00000000


	//----- nvinfo : EIATTR_MIN_STACK_SIZE
	.align		4
.L_17:
        /*006c*/ 	.byte	0x04, 0x12
        /*006e*/ 	.short	(.L_19 - .L_18)
	.align		4
.L_18:
        /*0070*/ 	.word	index@(_Z9transposePKfPfii)
        /*0074*/ 	.word	0x00000000
.L_19:


//--------------------- .nv.compat                --------------------------
	.section	.nv.compat,"",@"SHT_CUDA_COMPAT_INFO"
	.align	4
        /*0000*/ 	.byte	0x02, 0x09, 0x00, 0x00, 0x02, 0x02, 0x01, 0x00, 0x02, 0x05, 0x05, 0x00, 0x03, 0x07, 0x01, 0x01
        /*0010*/ 	.byte	0x02, 0x03, 0x00, 0x00, 0x02, 0x06, 0x01, 0x00, 0x04, 0x0b, 0x08, 0x00, 0x01, 0x00, 0x00, 0x00
        /*0020*/ 	.byte	0x00, 0x00, 0x00, 0x00


//--------------------- .nv.info._Z6invertPfS_i   --------------------------
	.section	.nv.info._Z6invertPfS_i,"",@"SHT_CUDA_INFO"
	.sectionflags	@""
	.align	4


	//----- nvinfo : EIATTR_CUDA_API_VERSION
	.align		4
        /*0000*/ 	.byte	0x04, 0x37
        /*0002*/ 	.short	(.L_21 - .L_20)
.L_20:
        /*0004*/ 	.word	0x00000082


	//----- nvinfo : EIATTR_KPARAM_INFO
	.align		4
.L_21:
        /*0008*/ 	.byte	0x04, 0x17
        /*000a*/ 	.short	(.L_23 - .L_22)
.L_22:
        /*000c*/ 	.word	0x00000000
        /*0010*/ 	.short	0x0002
        /*0012*/ 	.short	0x0010
        /*0014*/ 	.byte	0x00, 0xf0, 0x11, 0x00


	//----- nvinfo : EIATTR_KPARAM_INFO
	.align		4
.L_23:
        /*0018*/ 	.byte	0x04, 0x17
        /*001a*/ 	.short	(.L_25 - .L_24)
.L_24:
        /*001c*/ 	.word	0x00000000
        /*0020*/ 	.short	0x0001
        /*0022*/ 	.short	0x0008
        /*0024*/ 	.byte	0x00, 0xf5, 0x21, 0x00


	//----- nvinfo : EIATTR_KPARAM_INFO
	.align		4
.L_25:
        /*0028*/ 	.byte	0x04, 0x17
        /*002a*/ 	.short	(.L_27 - .L_26)
.L_26:
        /*002c*/ 	.word	0x00000000
        /*0030*/ 	.short	0x0000
        /*0032*/ 	.short	0x0000
        /*0034*/ 	.byte	0x00, 0xf5, 0x21, 0x00


	//----- nvinfo : EIATTR_SPARSE_MMA_MASK
	.align		4
.L_27:
        /*0038*/ 	.byte	0x03, 0x50
        /*003a*/ 	.short	0x0000


	//----- nvinfo : EIATTR_MAXREG_COUNT
	.align		4
        /*003c*/ 	.byte	0x03, 0x1b
        /*003e*/ 	.short	0x00ff


	//----- nvinfo : EIATTR_NUM_BARRIERS
	.align		4
        /*0040*/ 	.byte	0x02, 0x4c
        /*0042*/ 	.byte	0x01
	.zero		1


	//----- nvinfo : EIATTR_MERCURY_ISA_VERSION
	.align		4
        /*0044*/ 	.byte	0x03, 0x5f
        /*0046*/ 	.short	0x0101


	//----- nvinfo : EIATTR_VRC_CTA_INIT_COUNT
	.align		4
        /*0048*/ 	.byte	0x02, 0x4a
	.zero		1
	.zero		1


	//----- nvinfo : EIATTR_EXIT_INSTR_OFFSETS
	.align		4
        /*004c*/ 	.byte	0x04, 0x1c
        /*004e*/ 	.short	(.L_29 - .L_28)


	//   ....[0]....
.L_28:
        /*0050*/ 	.word	0x00000030


	//   ....[1]....
        /*0054*/ 	.word	0x00002d50


	//----- nvinfo : EIATTR_CRS_STACK_SIZE
	.align		4
.L_29:
        /*0058*/ 	.byte	0x04, 0x1e
        /*005a*/ 	.short	(.L_31 - .L_30)
.L_30:
        /*005c*/ 	.word	0x00000000


	//----- nvinfo : EIATTR_CBANK_PARAM_SIZE
	.align		4
.L_31:
        /*0060*/ 	.byte	0x03, 0x19
        /*0062*/ 	.short	0x0014


	//----- nvinfo : EIATTR_PARAM_CBANK
	.align		4
        /*0064*/ 	.byte	0x04, 0x0a
        /*0066*/ 	.short	(.L_33 - .L_32)
	.align		4
.L_32:
        /*0068*/ 	.word	index@(.nv.constant0._Z6invertPfS_i)
        /*006c*/ 	.short	0x0380
        /*006e*/ 	.short	0x0014


	//----- nvinfo : EIATTR_SW_WAR
	.align		4
.L_33:
        /*0070*/ 	.byte	0x04, 0x36
        /*0072*/ 	.short	(.L_35 - .L_34)
.L_34:
        /*0074*/ 	.word	0x00000008
.L_35:


//--------------------- .nv.info._Z6matmulPKfS0_Pfiii --------------------------
	.section	.nv.info._Z6matmulPKfS0_Pfiii,"",@"SHT_CUDA_INFO"
	.sectionflags	@""
	.align	4


	//----- nvinfo : EIATTR_CUDA_API_VERSION
	.align		4
        /*0000*/ 	.byte	0x04, 0x37
        /*0002*/ 	.short	(.L_37 - .L_36)
.L_36:
        /*0004*/ 	.word	0x00000082


	//----- nvinfo : EIATTR_KPARAM_INFO
	.align		4
.L_37:
        /*0008*/ 	.byte	0x04, 0x17
        /*000a*/ 	.short	(.L_39 - .L_38)
.L_38:
        /*000c*/ 	.word	0x00000000
        /*0010*/ 	.short	0x0005
        /*0012*/ 	.short	0x0020
        /*0014*/ 	.byte	0x00, 0xf0, 0x11, 0x00


	//----- nvinfo : EIATTR_KPARAM_INFO
	.align		4
.L_39:
        /*0018*/ 	.byte	0x04, 0x17
        /*001a*/ 	.short	(.L_41 - .L_40)
.L_40:
        /*001c*/ 	.word	0x00000000
        /*0020*/ 	.short	0x0004
        /*0022*/ 	.short	0x001c
        /*0024*/ 	.byte	0x00, 0xf0, 0x11, 0x00


	//----- nvinfo : EIATTR_KPARAM_INFO
	.align		4
.L_41:
        /*0028*/ 	.byte	0x04, 0x17
        /*002a*/ 	.short	(.L_43 - .L_42)
.L_42:
        /*002c*/ 	.word	0x00000000
        /*0030*/ 	.short	0x0003
        /*0032*/ 	.short	0x0018
        /*0034*/ 	.byte	0x00, 0xf0, 0x11, 0x00


	//----- nvinfo : EIATTR_KPARAM_INFO
	.align		4
.L_43:
        /*0038*/ 	.byte	0x04, 0x17
        /*003a*/ 	.short	(.L_45 - .L_44)
.L_44:
        /*003c*/ 	.word	0x00000000
        /*0040*/ 	.short	0x0002
        /*0042*/ 	.short	0x0010
        /*0044*/ 	.byte	0x00, 0xf5, 0x21, 0x00


	//----- nvinfo : EIATTR_KPARAM_INFO
	.align		4
.L_45:
        /*0048*/ 	.byte	0x04, 0x17
        /*004a*/ 	.short	(.L_47 - .L_46)
.L_46:
        /*004c*/ 	.word	0x00000000
        /*0050*/ 	.short	0x0001
        /*0052*/ 	.short	0x0008
        /*0054*/ 	.byte	0x00, 0xf5, 0x21, 0x00


	//----- nvinfo : EIATTR_KPARAM_INFO
	.align		4
.L_47:
        /*0058*/ 	.byte	0x04, 0x17
        /*005a*/ 	.short	(.L_49 - .L_48)
.L_48:
        /*005c*/ 	.word	0x00000000
        /*0060*/ 	.short	0x0000
        /*0062*/ 	.short	0x0000
        /*0064*/ 	.byte	0x00, 0xf5, 0x21, 0x00


	//----- nvinfo : EIATTR_SPARSE_MMA_MASK
	.align		4
.L_49:
        /*0068*/ 	.byte	0x03, 0x50
        /*006a*/ 	.short	0x0000


	//----- nvinfo : EIATTR_MAXREG_COUNT
	.align		4
        /*006c*/ 	.byte	0x03, 0x1b
        /*006e*/ 	.short	0x00ff


	//----- nvinfo : EIATTR_MERCURY_ISA_VERSION
	.align		4
        /*0070*/ 	.byte	0x03, 0x5f
        /*0072*/ 	.short	0x0101


	//----- nvinfo : EIATTR_VRC_CTA_INIT_COUNT
	.align		4
        /*0074*/ 	.byte	0x02, 0x4a
	.zero		1
	.zero		1


	//----- nvinfo : EIATTR_EXIT_INSTR_OFFSETS
	.align		4
        /*0078*/ 	.byte	0x04, 0x1c
        /*007a*/ 	.short	(.L_51 - .L_50)


	//   ....[0]....
.L_50:
        /*007c*/ 	.word	0x000000d0


	//   ....[1]....
        /*0080*/ 	.word	0x000008f0


	//----- nvinfo : EIATTR_CBANK_PARAM_SIZE
	.align		4
.L_51:
        /*0084*/ 	.byte	0x03, 0x19
        /*0086*/ 	.short	0x0024


	//----- nvinfo : EIATTR_PARAM_CBANK
	.align		4
        /*0088*/ 	.byte	0x04, 0x0a
        /*008a*/ 	.short	(.L_53 - .L_52)
	.align		4
.L_52:
        /*008c*/ 	.word	index@(.nv.constant0._Z6matmulPKfS0_Pfiii)
        /*0090*/ 	.short	0x0380
        /*0092*/ 	.short	0x0024


	//----- nvinfo : EIATTR_SW_WAR
	.align		4
.L_53:
        /*0094*/ 	.byte	0x04, 0x36
        /*0096*/ 	.short	(.L_55 - .L_54)
.L_54:
        /*0098*/ 	.word	0x00000008
.L_55:


//--------------------- .nv.info._Z9transposePKfPfii --------------------------
	.section	.nv.info._Z9transposePKfPfii,"",@"SHT_CUDA_INFO"
	.sectionflags	@""
	.align	4


	//----- nvinfo : EIATTR_CUDA_API_VERSION
	.align		4
        /*0000*/ 	.byte	0x04, 0x37
        /*0002*/ 	.short	(.L_57 - .L_56)
.L_56:
        /*0004*/ 	.word	0x00000082


	//----- nvinfo : EIATTR_KPARAM_INFO
	.align		4
.L_57:
        /*0008*/ 	.byte	0x04, 0x17
        /*000a*/ 	.short	(.L_59 - .L_58)
.L_58:
        /*000c*/ 	.word	0x00000000
        /*0010*/ 	.short	0x0003
        /*0012*/ 	.short	0x0014
        /*0014*/ 	.byte	0x00, 0xf0, 0x11, 0x00


	//----- nvinfo : EIATTR_KPARAM_INFO
	.align		4
.L_59:
        /*0018*/ 	.byte	0x04, 0x17
        /*001a*/ 	.short	(.L_61 - .L_60)
.L_60:
        /*001c*/ 	.word	0x00000000
        /*0020*/ 	.short	0x0002
        /*0022*/ 	.short	0x0010
        /*0024*/ 	.byte	0x00, 0xf0, 0x11, 0x00


	//----- nvinfo : EIATTR_KPARAM_INFO
	.align		4
.L_61:
        /*0028*/ 	.byte	0x04, 0x17
        /*002a*/ 	.short	(.L_63 - .L_62)
.L_62:
        /*002c*/ 	.word	0x00000000
        /*0030*/ 	.short	0x0001
        /*0032*/ 	.short	0x0008
        /*0034*/ 	.byte	0x00, 0xf5, 0x21, 0x00


	//----- nvinfo : EIATTR_KPARAM_INFO
	.align		4
.L_63:
        /*0038*/ 	.byte	0x04, 0x17
        /*003a*/ 	.short	(.L_65 - .L_64)
.L_64:
        /*003c*/ 	.word	0x00000000
        /*0040*/ 	.short	0x0000
        /*0042*/ 	.short	0x0000
        /*0044*/ 	.byte	0x00, 0xf5, 0x21, 0x00


	//----- nvinfo : EIATTR_SPARSE_MMA_MASK
	.align		4
.L_65:
        /*0048*/ 	.byte	0x03, 0x50
        /*004a*/ 	.short	0x0000


	//----- nvinfo : EIATTR_MAXREG_COUNT
	.align		4
        /*004c*/ 	.byte	0x03, 0x1b
        /*004e*/ 	.short	0x00ff


	//----- nvinfo : EIATTR_MERCURY_ISA_VERSION
	.align		4
        /*0050*/ 	.byte	0x03, 0x5f
        /*0052*/ 	.short	0x0101


	//----- nvinfo : EIATTR_VRC_CTA_INIT_COUNT
	.align		4
        /*0054*/ 	.byte	0x02, 0x4a
	.zero		1
	.zero		1


	//----- nvinfo : EIATTR_EXIT_INSTR_OFFSETS
	.align		4
        /*0058*/ 	.byte	0x04, 0x1c
        /*005a*/ 	.short	(.L_67 - .L_66)


	//   ....[0]....
.L_66:
        /*005c*/ 	.word	0x000000c0


	//   ....[1]....
        /*0060*/ 	.word	0x00000160


	//----- nvinfo : EIATTR_CBANK_PARAM_SIZE
	.align		4
.L_67:
        /*0064*/ 	.byte	0x03, 0x19
        /*0066*/ 	.short	0x0018


	//----- nvinfo : EIATTR_PARAM_CBANK
	.align		4
        /*0068*/ 	.byte	0x04, 0x0a
        /*006a*/ 	.short	(.L_69 - .L_68)
	.align		4
.L_68:
        /*006c*/ 	.word	index@(.nv.constant0._Z9transposePKfPfii)
        /*0070*/ 	.short	0x0380
        /*0072*/ 	.short	0x0018


	//----- nvinfo : EIATTR_SW_WAR
	.align		4
.L_69:
        /*0074*/ 	.byte	0x04, 0x36
        /*0076*/ 	.short	(.L_71 - .L_70)
.L_70:
        /*0078*/ 	.word	0x00000008
.L_71:


//--------------------- .nv.callgraph             --------------------------
	.section	.nv.callgraph,"",@"SHT_CUDA_CALLGRAPH"
	.align	4
	.sectionentsize	8
	.align		4
        /*0000*/ 	.word	0x00000000
	.align		4
        /*0004*/ 	.word	0xffffffff
	.align		4
        /*0008*/ 	.word	0x00000000
	.align		4
        /*000c*/ 	.word	0xfffffffe
	.align		4
        /*0010*/ 	.word	0x00000000
	.align		4
        /*0014*/ 	.word	0xfffffffd
	.align		4
        /*0018*/ 	.word	0x00000000
	.align		4
        /*001c*/ 	.word	0xfffffffc


//--------------------- .text._Z6invertPfS_i      --------------------------
	.section	.text._Z6invertPfS_i,"ax",@progbits
	.align	128
        .global         _Z6invertPfS_i
        .type           _Z6invertPfS_i,@function
        .size           _Z6invertPfS_i,(.L_x_57 - _Z6invertPfS_i)
        .other          _Z6invertPfS_i,@"STO_CUDA_ENTRY STV_DEFAULT"
_Z6invertPfS_i:
.text._Z6invertPfS_i:
[----:B------:R-:W-:Y:S08]  /*0000*/  LDC R1, c[0x0][0x37c] ;  /* 0x0000df00ff017b82 */ /* 0x000ff00000000800 */
[----:B------:R-:W0:Y:S02]  /*0010*/  LDC R14, c[0x0][0x390] ;  /* 0x0000e400ff0e7b82 */ /* 0x000e240000000800 */
[----:B0-----:R-:W-:-:S13]  /*0020*/  ISETP.GE.AND P0, PT, R14, 0x1, PT ;  /* 0x000000010e00780c */ /* 0x001fda0003f06270 */
[----:B------:R-:W-:Y:S05]  /*0030*/  @!P0 EXIT ;  /* 0x000000000000894d */ /* 0x000fea0003800000 */
[C---:B------:R-:W-:Y:S01]  /*0040*/  LOP3.LUT R3, R14.reuse, 0x7, RZ, 0xc0, !PT ;  /* 0x000000070e037812 */ /* 0x040fe200078ec0ff */
[----:B------:R-:W0:Y:S01]  /*0050*/  LDCU.64 UR6, c[0x0][0x358] ;  /* 0x00006b00ff0677ac */ /* 0x000e220008000a00 */
[C---:B------:R-:W-:Y:S02]  /*0060*/  LOP3.LUT R5, R14.reuse, 0x7ffffff8, RZ, 0xc0, !PT ;  /* 0x7ffffff80e057812 */ /* 0x040fe400078ec0ff */
[C---:B------:R-:W-:Y:S01]  /*0070*/  LOP3.LUT R4, R14.reuse, 0x3, RZ, 0xc0, !PT ;  /* 0x000000030e047812 */ /* 0x040fe200078ec0ff */
[----:B------:R-:W-:Y:S01]  /*0080*/  UMOV UR4, URZ ;  /* 0x000000ff00047c82 */ /* 0x000fe20008000000 */
[C---:B------:R-:W-:Y:S01]  /*0090*/  LOP3.LUT R6, R14.reuse, 0x1, RZ, 0xc0, !PT ;  /* 0x000000010e067812 */ /* 0x040fe200078ec0ff */
[----:B------:R-:W-:Y:S01]  /*00a0*/  IMAD.WIDE.U32 R14, R14, 0x4, RZ ;  /* 0x000000040e0e7825 */ /* 0x000fe200078e00ff */
[----:B------:R-:W-:Y:S02]  /*00b0*/  IADD3 R7, PT, PT, R3, -0x1, RZ ;  /* 0xffffffff03077810 */ /* 0x000fe40007ffe0ff */
[----:B------:R-:W-:-:S07]  /*00c0*/  IADD3 R8, PT, PT, -R5, RZ, RZ ;  /* 0x000000ff05087210 */ /* 0x000fce0007ffe1ff */
.L_x_41:
[----:B-12---:R-:W1:Y:S08]  /*00d0*/  LDC R0, c[0x0][0x390] ;  /* 0x0000e400ff007b82 */ /* 0x006e700000000800 */
[----:B---3--:R-:W2:Y:S01]  /*00e0*/  LDC.64 R16, c[0x0][0x380] ;  /* 0x0000e000ff107b82 */ /* 0x008ea20000000a00 */
[----:B-1----:R-:W-:-:S05]  /*00f0*/  IMAD R9, R0, UR4, RZ ;  /* 0x0000000400097c24 */ /* 0x002fca000f8e02ff */
[----:B----4-:R-:W-:-:S05]  /*0100*/  IADD3 R11, PT, PT, R9, UR4, RZ ;  /* 0x00000004090b7c10 */ /* 0x010fca000fffe0ff */
[----:B--2--5:R-:W-:-:S06]  /*0110*/  IMAD.WIDE.U32 R10, R11, 0x4, R16 ;  /* 0x000000040b0a7825 */ /* 0x024fcc00078e0010 */
[----:B0-----:R0:W5:Y:S01]  /*0120*/  LDG.E R10, desc[UR6][R10.64] ;  /* 0x000000060a0a7981 */ /* 0x001162000c1e1900 */
[----:B------:R-:W-:Y:S01]  /*0130*/  ISETP.GE.U32.AND P0, PT, R0, 0x8, PT ;  /* 0x000000080000780c */ /* 0x000fe20003f06070 */
[----:B------:R-:W-:-:S12]  /*0140*/  HFMA2 R12, -RZ, RZ, 0, 0 ;  /* 0x00000000ff0c7431 */ /* 0x000fd800000001ff */
[----:B0-----:R-:W-:Y:S05]  /*0150*/  @!P0 BRA `(.L_x_0) ;  /* 0x0000000c00cc8947 */ /* 0x001fea0003800000 */
[----:B------:R-:W0:Y:S01]  /*0160*/  LDC.64 R18, c[0x0][0x388] ;  /* 0x0000e200ff127b82 */ /* 0x000e220000000a00 */
[----:B------:R-:W-:-:S04]  /*0170*/  IMAD.WIDE.U32 R12, R14, UR4, R16 ;  /* 0x000000040e0c7c25 */ /* 0x000fc8000f8e0010 */
[----:B------:R-:W-:Y:S01]  /*0180*/  IMAD R21, R15, UR4, RZ ;  /* 0x000000040f157c24 */ /* 0x000fe2000f8e02ff */
[----:B------:R-:W-:Y:S02]  /*0190*/  IADD3 R11, P1, PT, R12, 0x10, RZ ;  /* 0x000000100c0b7810 */ /* 0x000fe40007f3e0ff */
[----:B------:R-:W-:Y:S02]  /*01a0*/  MOV R12, R8 ;  /* 0x00000008000c7202 */ /* 0x000fe40000000f00 */
[----:B------:R-:W-:Y:S01]  /*01b0*/  IADD3.X R20, PT, PT, R21, R13, RZ, P1, !PT ;  /* 0x0000000d15147210 */ /* 0x000fe20000ffe4ff */
[----:B0-----:R-:W-:-:S03]  /*01c0*/  IMAD.WIDE.U32 R16, R14, UR4, R18 ;  /* 0x000000040e107c25 */ /* 0x001fc6000f8e0012 */
[----:B------:R-:W-:-:S05]  /*01d0*/  IADD3 R2, P0, PT, R16, 0x10, RZ ;  /* 0x0000001010027810 */ /* 0x000fca0007f1e0ff */
[----:B------:R-:W-:-:S08]  /*01e0*/  IMAD.X R21, R17, 0x1, R21, P0 ;  /* 0x0000000111157824 */ /* 0x000fd000000e0615 */
.L_x_17:
[----:B------:R-:W-:Y:S02]  /*01f0*/  MOV R16, R11 ;  /* 0x0000000b00107202 */ /* 0x000fe40000000f00 */
[----:B------:R-:W-:-:S05]  /*0200*/  MOV R17, R20 ;  /* 0x0000001400117202 */ /* 0x000fca0000000f00 */
[----:B------:R-:W2:Y:S01]  /*0210*/  LDG.E R0, desc[UR6][R16.64+-0x10] ;  /* 0xfffff00610007981 */ /* 0x000ea2000c1e1900 */
[----:B-----5:R-:W0:Y:S01]  /*0220*/  MUFU.RCP R11, R10 ;  /* 0x0000000a000b7308 */ /* 0x020e220000001000 */
[----:B------:R-:W-:Y:S01]  /*0230*/  MOV R19, R21 ;  /* 0x0000001500137202 */ /* 0x000fe20000000f00 */
[----:B0-----:R-:W-:-:S04]  /*0240*/  FFMA R18, -R10, R11, 1 ;  /* 0x3f8000000a127423 */ /* 0x001fc8000000010b */
[----:B------:R-:W-:Y:S02]  /*0250*/  FFMA R11, R11, R18, R11 ;  /* 0x000000120b0b7223 */ /* 0x000fe4000000000b */
[----:B--2---:R-:W0:Y:S02]  /*0260*/  FCHK P0, R0, R10 ;  /* 0x0000000a00007302 */ /* 0x004e240000000000 */
[----:B------:R-:W-:-:S04]  /*0270*/  FFMA R18, R0, R11, RZ ;  /* 0x0000000b00127223 */ /* 0x000fc800000000ff */
[----:B------:R-:W-:-:S04]  /*0280*/  FFMA R13, -R10, R18, R0 ;  /* 0x000000120a0d7223 */ /* 0x000fc80000000100 */
[----:B------:R-:W-:Y:S01]  /*0290*/  FFMA R11, R11, R13, R18 ;  /* 0x0000000d0b0b7223 */ /* 0x000fe20000000012 */
[----:B------:R-:W-:Y:S01]  /*02a0*/  MOV R18, R2 ;  /* 0x0000000200127202 */ /* 0x000fe20000000f00 */
[----:B0-----:R-:W-:Y:S06]  /*02b0*/  @!P0 BRA `(.L_x_1) ;  /* 0x00000000000c8947 */ /* 0x001fec0003800000 */
[----:B------:R-:W-:-:S07]  /*02c0*/  MOV R2, 0x2e0 ;  /* 0x000002e000027802 */ /* 0x000fce0000000f00 */
[----:B------:R-:W-:Y:S05]  /*02d0*/  CALL.REL.NOINC `($__internal_0_$__cuda_sm3x_div_rn_noftz_f32_slowpath) ;  /* 0x0000002800a07944 */ /* 0x000fea0003c00000 */
[----:B------:R-:W-:-:S07]  /*02e0*/  MOV R11, R0 ;  /* 0x00000000000b7202 */ /* 0x000fce0000000f00 */
.L_x_1:
[----:B------:R0:W-:Y:S04]  /*02f0*/  STG.E desc[UR6][R16.64+-0x10], R11 ;  /* 0xfffff00b10007986 */ /* 0x0001e8000c101906 */
[----:B------:R-:W2:Y:S01]  /*0300*/  LDG.E R21, desc[UR6][R18.64+-0x10] ;  /* 0xfffff00612157981 */ /* 0x000ea2000c1e1900 */
[----:B------:R-:W1:Y:S02]  /*0310*/  MUFU.RCP R13, R10 ;  /* 0x0000000a000d7308 */ /* 0x000e640000001000 */
[----:B-1----:R-:W-:-:S04]  /*0320*/  FFMA R0, -R10, R13, 1 ;  /* 0x3f8000000a007423 */ /* 0x002fc8000000010d */
[----:B------:R-:W-:Y:S02]  /*0330*/  FFMA R0, R13, R0, R13 ;  /* 0x000000000d007223 */ /* 0x000fe4000000000d */
[----:B--2---:R-:W1:Y:S02]  /*0340*/  FCHK P0, R21, R10 ;  /* 0x0000000a15007302 */ /* 0x004e640000000000 */
[----:B------:R-:W-:-:S04]  /*0350*/  FFMA R13, R0, R21, RZ ;  /* 0x00000015000d7223 */ /* 0x000fc800000000ff */
[----:B------:R-:W-:-:S04]  /*0360*/  FFMA R2, -R10, R13, R21 ;  /* 0x0000000d0a027223 */ /* 0x000fc80000000115 */
[----:B------:R-:W-:Y:S01]  /*0370*/  FFMA R13, R0, R2, R13 ;  /* 0x00000002000d7223 */ /* 0x000fe2000000000d */
[----:B01----:R-:W-:Y:S06]  /*0380*/  @!P0 BRA `(.L_x_2) ;  /* 0x0000000000108947 */ /* 0x003fec0003800000 */
[----:B------:R-:W-:Y:S02]  /*0390*/  MOV R0, R21 ;  /* 0x0000001500007202 */ /* 0x000fe40000000f00 */
[----:B------:R-:W-:-:S07]  /*03a0*/  MOV R2, 0x3c0 ;  /* 0x000003c000027802 */ /* 0x000fce0000000f00 */
[----:B------:R-:W-:Y:S05]  /*03b0*/  CALL.REL.NOINC `($__internal_0_$__cuda_sm3x_div_rn_noftz_f32_slowpath) ;  /* 0x0000002800687944 */ /* 0x000fea0003c00000 */
[----:B------:R-:W-:-:S07]  /*03c0*/  IMAD.MOV.U32 R13, RZ, RZ, R0 ;  /* 0x000000ffff0d7224 */ /* 0x000fce00078e0000 */
.L_x_2:
        /* <DEDUP_REMOVED lines=13> */
[----:B------:R-:W-:-:S07]  /*04a0*/  MOV R11, R0 ;  /* 0x00000000000b7202 */ /* 0x000fce0000000f00 */
.L_x_3:
        /* <DEDUP_REMOVED lines=14> */
.L_x_4:
        /* <DEDUP_REMOVED lines=14> */
.L_x_5:
        /* <DEDUP_REMOVED lines=10> */
[----:B------:R-:W-:Y:S01]  /*0710*/  IMAD.MOV.U32 R0, RZ, RZ, R21 ;  /* 0x000000ffff007224 */ /* 0x000fe200078e0015 */
[----:B------:R-:W-:-:S07]  /*0720*/  MOV R2, 0x740 ;  /* 0x0000074000027802 */ /* 0x000fce0000000f00 */
[----:B------:R-:W-:Y:S05]  /*0730*/  CALL.REL.NOINC `($__internal_0_$__cuda_sm3x_div_rn_noftz_f32_slowpath) ;  /* 0x0000002400887944 */ /* 0x000fea0003c00000 */
[----:B------:R-:W-:-:S07]  /*0740*/  MOV R13, R0 ;  /* 0x00000000000d7202 */ /* 0x000fce0000000f00 */
.L_x_6:
        /* <DEDUP_REMOVED lines=14> */
.L_x_7:
        /* <DEDUP_REMOVED lines=14> */
.L_x_8:
        /* <DEDUP_REMOVED lines=14> */
.L_x_9:
        /* <DEDUP_REMOVED lines=14> */
.L_x_10:
        /* <DEDUP_REMOVED lines=14> */
.L_x_11:
        /* <DEDUP_REMOVED lines=14> */
.L_x_12:
        /* <DEDUP_REMOVED lines=14> */
.L_x_13:
        /* <DEDUP_REMOVED lines=14> */
.L_x_14:
        /* <DEDUP_REMOVED lines=14> */
.L_x_15:
        /* <DEDUP_REMOVED lines=13> */
.L_x_16:
[----:B------:R0:W-:Y:S01]  /*1000*/  STG.E desc[UR6][R18.64+0xc], R0 ;  /* 0x00000c0012007986 */ /* 0x0001e2000c101906 */
[----:B------:R-:W-:Y:S01]  /*1010*/  VIADD R12, R12, 0x8 ;  /* 0x000000080c0c7836 */ /* 0x000fe20000000000 */
[----:B------:R-:W-:Y:S02]  /*1020*/  IADD3 R2, P1, PT, R18, 0x20, RZ ;  /* 0x0000002012027810 */ /* 0x000fe40007f3e0ff */
[----:B------:R-:W-:Y:S02]  /*1030*/  IADD3 R11, P2, PT, R16, 0x20, RZ ;  /* 0x00000020100b7810 */ /* 0x000fe40007f5e0ff */
[----:B------:R-:W-:Y:S02]  /*1040*/  ISETP.NE.AND P0, PT, R12, RZ, PT ;  /* 0x000000ff0c00720c */ /* 0x000fe40003f05270 */
[----:B------:R-:W-:Y:S02]  /*1050*/  IADD3.X R21, PT, PT, RZ, R19, RZ, P1, !PT ;  /* 0x00000013ff157210 */ /* 0x000fe40000ffe4ff */
[----:B------:R-:W-:-:S09]  /*1060*/  IADD3.X R20, PT, PT, RZ, R17, RZ, P2, !PT ;  /* 0x00000011ff147210 */ /* 0x000fd200017fe4ff */
[----:B0-----:R-:W-:Y:S05]  /*1070*/  @P0 BRA `(.L_x_17) ;  /* 0xfffffff0005c0947 */ /* 0x001fea000383ffff */
[----:B------:R-:W-:-:S07]  /*1080*/  MOV R12, R5 ;  /* 0x00000005000c7202 */ /* 0x000fce0000000f00 */
.L_x_0:
[----:B------:R-:W-:-:S13]  /*1090*/  ISETP.NE.AND P0, PT, R3, RZ, PT ;  /* 0x000000ff0300720c */ /* 0x000fda0003f05270 */
[----:B------:R-:W-:Y:S05]  /*10a0*/  @!P0 BRA `(.L_x_18) ;  /* 0x0000000c00b88947 */ /* 0x000fea0003800000 */
[----:B------:R-:W-:-:S13]  /*10b0*/  ISETP.GE.U32.AND P0, PT, R7, 0x3, PT ;  /* 0x000000030700780c */ /* 0x000fda0003f06070 */
[----:B------:R-:W-:Y:S05]  /*10c0*/  @!P0 BRA `(.L_x_19) ;  /* 0x0000000400fc8947 */ /* 0x000fea0003800000 */
[----:B------:R-:W0:Y:S01]  /*10d0*/  LDC.64 R16, c[0x0][0x380] ;  /* 0x0000e000ff107b82 */ /* 0x000e220000000a00 */
[----:B------:R-:W-:-:S05]  /*10e0*/  IADD3 R26, PT, PT, R9, R12, RZ ;  /* 0x0000000c091a7210 */ /* 0x000fca0007ffe0ff */
[----:B0-----:R-:W-:-:S05]  /*10f0*/  IMAD.WIDE.U32 R16, R26, 0x4, R16 ;  /* 0x000000041a107825 */ /* 0x001fca00078e0010 */
[----:B------:R-:W2:Y:S01]  /*1100*/  LDG.E R13, desc[UR6][R16.64] ;  /* 0x00000006100d7981 */ /* 0x000ea2000c1e1900 */
[----:B-----5:R-:W0:Y:S02]  /*1110*/  MUFU.RCP R11, R10 ;  /* 0x0000000a000b7308 */ /* 0x020e240000001000 */
[----:B0-----:R-:W-:-:S04]  /*1120*/  FFMA R0, -R10, R11, 1 ;  /* 0x3f8000000a007423 */ /* 0x001fc8000000010b */
[----:B------:R-:W-:Y:S02]  /*1130*/  FFMA R0, R11, R0, R11 ;  /* 0x000000000b007223 */ /* 0x000fe4000000000b */
[----:B--2---:R-:W0:Y:S02]  /*1140*/  FCHK P0, R13, R10 ;  /* 0x0000000a0d007302 */ /* 0x004e240000000000 */
[----:B------:R-:W-:-:S04]  /*1150*/  FFMA R11, R0, R13, RZ ;  /* 0x0000000d000b7223 */ /* 0x000fc800000000ff */
[----:B------:R-:W-:-:S04]  /*1160*/  FFMA R2, -R10, R11, R13 ;  /* 0x0000000b0a027223 */ /* 0x000fc8000000010d */
[----:B------:R-:W-:Y:S01]  /*1170*/  FFMA R11, R0, R2, R11 ;  /* 0x00000002000b7223 */ /* 0x000fe2000000000b */
[----:B0-----:R-:W-:Y:S06]  /*1180*/  @!P0 BRA `(.L_x_20) ;  /* 0x0000000000108947 */ /* 0x001fec0003800000 */
[----:B------:R-:W-:Y:S02]  /*1190*/  MOV R0, R13 ;  /* 0x0000000d00007202 */ /* 0x000fe40000000f00 */
[----:B------:R-:W-:-:S07]  /*11a0*/  MOV R2, 0x11c0 ;  /* 0x000011c000027802 */ /* 0x000fce0000000f00 */
[----:B------:R-:W-:Y:S05]  /*11b0*/  CALL.REL.NOINC `($__internal_0_$__cuda_sm3x_div_rn_noftz_f32_slowpath) ;  /* 0x0000001800e87944 */ /* 0x000fea0003c00000 */
[----:B------:R-:W-:-:S07]  /*11c0*/  MOV R11, R0 ;  /* 0x00000000000b7202 */ /* 0x000fce0000000f00 */
.L_x_20:
[----:B------:R-:W0:Y:S01]  /*11d0*/  LDC.64 R18, c[0x0][0x388] ;  /* 0x0000e200ff127b82 */ /* 0x000e220000000a00 */
[----:B------:R1:W-:Y:S01]  /*11e0*/  STG.E desc[UR6][R16.64], R11 ;  /* 0x0000000b10007986 */ /* 0x0003e2000c101906 */
[----:B0-----:R-:W-:-:S05]  /*11f0*/  IMAD.WIDE.U32 R26, R26, 0x4, R18 ;  /* 0x000000041a1a7825 */ /* 0x001fca00078e0012 */
[----:B------:R-:W2:Y:S01]  /*1200*/  LDG.E R19, desc[UR6][R26.64] ;  /* 0x000000061a137981 */ /* 0x000ea2000c1e1900 */
[----:B------:R-:W0:Y:S02]  /*1210*/  MUFU.RCP R13, R10 ;  /* 0x0000000a000d7308 */ /* 0x000e240000001000 */
[----:B0-----:R-:W-:-:S04]  /*1220*/  FFMA R0, -R10, R13, 1 ;  /* 0x3f8000000a007423 */ /* 0x001fc8000000010d */
[----:B------:R-:W-:Y:S02]  /*1230*/  FFMA R0, R13, R0, R13 ;  /* 0x000000000d007223 */ /* 0x000fe4000000000d */
[----:B--2---:R-:W0:Y:S02]  /*1240*/  FCHK P0, R19, R10 ;  /* 0x0000000a13007302 */ /* 0x004e240000000000 */
        /* <DEDUP_REMOVED lines=8> */
.L_x_21:
[----:B------:R-:W0:Y:S01]  /*12d0*/  LDCU.64 UR8, c[0x0][0x380] ;  /* 0x00007000ff0877ac */ /* 0x000e220008000a00 */
[----:B------:R-:W-:Y:S01]  /*12e0*/  IADD3 R18, P0, PT, R9, R12, RZ ;  /* 0x0000000c09127210 */ /* 0x000fe20007f1e0ff */
[----:B------:R1:W-:Y:S03]  /*12f0*/  STG.E desc[UR6][R26.64], R13 ;  /* 0x0000000d1a007986 */ /* 0x0003e6000c101906 */
[----:B------:R-:W-:Y:S02]  /*1300*/  IADD3.X R11, PT, PT, RZ, RZ, RZ, P0, !PT ;  /* 0x000000ffff0b7210 */ /* 0x000fe400007fe4ff */
[C---:B------:R-:W-:Y:S02]  /*1310*/  SHF.L.U32 R19, R18.reuse, 0x2, RZ ;  /* 0x0000000212137819 */ /* 0x040fe400000006ff */
[----:B------:R-:W-:Y:S02]  /*1320*/  SHF.L.U64.HI R18, R18, 0x2, R11 ;  /* 0x0000000212127819 */ /* 0x000fe4000001020b */
[----:B0-----:R-:W-:-:S04]  /*1330*/  IADD3 R16, P0, PT, R19, UR8, RZ ;  /* 0x0000000813107c10 */ /* 0x001fc8000ff1e0ff */
[----:B------:R-:W-:-:S05]  /*1340*/  IADD3.X R17, PT, PT, R18, UR9, RZ, P0, !PT ;  /* 0x0000000912117c10 */ /* 0x000fca00087fe4ff */
        /* <DEDUP_REMOVED lines=13> */
.L_x_22:
[----:B------:R-:W0:Y:S01]  /*1420*/  LDCU.64 UR8, c[0x0][0x388] ;  /* 0x00007100ff0877ac */ /* 0x000e220008000a00 */
[----:B------:R1:W-:Y:S01]  /*1430*/  STG.E desc[UR6][R16.64+0x4], R11 ;  /* 0x0000040b10007986 */ /* 0x0003e2000c101906 */
        /* <DEDUP_REMOVED lines=15> */
.L_x_23:
        /* <DEDUP_REMOVED lines=14> */
.L_x_24:
        /* <DEDUP_REMOVED lines=14> */
.L_x_25:
        /* <DEDUP_REMOVED lines=14> */
.L_x_26:
        /* <DEDUP_REMOVED lines=13> */
.L_x_27:
[----:B------:R0:W-:Y:S01]  /*18a0*/  STG.E desc[UR6][R26.64+0xc], R0 ;  /* 0x00000c001a007986 */ /* 0x0001e2000c101906 */
[----:B------:R-:W-:-:S07]  /*18b0*/  IADD3 R12, PT, PT, R12, 0x4, RZ ;  /* 0x000000040c0c7810 */ /* 0x000fce0007ffe0ff */
.L_x_19:
[----:B------:R-:W-:-:S13]  /*18c0*/  ISETP.NE.AND P0, PT, R4, RZ, PT ;  /* 0x000000ff0400720c */ /* 0x000fda0003f05270 */
[----:B------:R-:W-:Y:S05]  /*18d0*/  @!P0 BRA `(.L_x_18) ;  /* 0x0000000400ac8947 */ /* 0x000fea0003800000 */
[----:B------:R-:W-:-:S13]  /*18e0*/  ISETP.NE.AND P0, PT, R4, 0x1, PT ;  /* 0x000000010400780c */ /* 0x000fda0003f05270 */
[----:B------:R-:W-:Y:S05]  /*18f0*/  @!P0 BRA `(.L_x_28) ;  /* 0x00000004001c8947 */ /* 0x000fea0003800000 */
[----:B------:R-:W1:Y:S01]  /*1900*/  LDC.64 R18, c[0x0][0x380] ;  /* 0x0000e000ff127b82 */ /* 0x000e620000000a00 */
[----:B------:R-:W-:-:S05]  /*1910*/  IADD3 R16, PT, PT, R9, R12, RZ ;  /* 0x0000000c09107210 */ /* 0x000fca0007ffe0ff */
[----:B-1----:R-:W-:-:S05]  /*1920*/  IMAD.WIDE.U32 R18, R16, 0x4, R18 ;  /* 0x0000000410127825 */ /* 0x002fca00078e0012 */
        /* <DEDUP_REMOVED lines=13> */
.L_x_29:
        /* <DEDUP_REMOVED lines=16> */
.L_x_30:
[----:B------:R-:W0:Y:S01]  /*1b00*/  LDCU.64 UR8, c[0x0][0x380] ;  /* 0x00007000ff0877ac */ /* 0x000e220008000a00 */
[----:B------:R-:W-:Y:S01]  /*1b10*/  IADD3 R25, P0, PT, R9, R12, RZ ;  /* 0x0000000c09197210 */ /* 0x000fe20007f1e0ff */
[----:B------:R1:W-:Y:S03]  /*1b20*/  STG.E desc[UR6][R16.64], R13 ;  /* 0x0000000d10007986 */ /* 0x0003e6000c101906 */
[----:B------:R-:W-:Y:S01]  /*1b30*/  SHF.L.U32 R26, R25, 0x2, RZ ;  /* 0x00000002191a7819 */ /* 0x000fe200000006ff */
[----:B------:R-:W-:-:S05]  /*1b40*/  IMAD.X R0, RZ, RZ, RZ, P0 ;  /* 0x000000ffff007224 */ /* 0x000fca00000e06ff */
        /* <DEDUP_REMOVED lines=16> */
.L_x_31:
        /* <DEDUP_REMOVED lines=16> */
.L_x_32:
[----:B------:R1:W-:Y:S01]  /*1d50*/  STG.E desc[UR6][R26.64+0x4], R0 ;  /* 0x000004001a007986 */ /* 0x0003e2000c101906 */
[----:B------:R-:W-:-:S07]  /*1d60*/  IADD3 R12, PT, PT, R12, 0x2, RZ ;  /* 0x000000020c0c7810 */ /* 0x000fce0007ffe0ff */
.L_x_28:
[----:B------:R-:W-:-:S13]  /*1d70*/  ISETP.NE.AND P0, PT, R6, RZ, PT ;  /* 0x000000ff0600720c */ /* 0x000fda0003f05270 */
[----:B------:R-:W-:Y:S05]  /*1d80*/  @!P0 BRA `(.L_x_18) ;  /* 0x0000000000808947 */ /* 0x000fea0003800000 */
[----:B------:R-:W2:Y:S01]  /*1d90*/  LDC.64 R16, c[0x0][0x380] ;  /* 0x0000e000ff107b82 */ /* 0x000ea20000000a00 */
[----:B------:R-:W-:-:S05]  /*1da0*/  IADD3 R12, PT, PT, R9, R12, RZ ;  /* 0x0000000c090c7210 */ /* 0x000fca0007ffe0ff */
[----:B--2---:R-:W-:-:S05]  /*1db0*/  IMAD.WIDE.U32 R16, R12, 0x4, R16 ;  /* 0x000000040c107825 */ /* 0x004fca00078e0010 */
[----:B------:R-:W2:Y:S01]  /*1dc0*/  LDG.E R13, desc[UR6][R16.64] ;  /* 0x00000006100d7981 */ /* 0x000ea2000c1e1900 */
[----:B-----5:R-:W0:Y:S02]  /*1dd0*/  MUFU.RCP R11, R10 ;  /* 0x0000000a000b7308 */ /* 0x020e240000001000 */
[----:B01----:R-:W-:-:S04]  /*1de0*/  FFMA R0, -R10, R11, 1 ;  /* 0x3f8000000a007423 */ /* 0x003fc8000000010b */
[----:B------:R-:W-:Y:S02]  /*1df0*/  FFMA R0, R11, R0, R11 ;  /* 0x000000000b007223 */ /* 0x000fe4000000000b */
[----:B--2---:R-:W0:Y:S02]  /*1e00*/  FCHK P0, R13, R10 ;  /* 0x0000000a0d007302 */ /* 0x004e240000000000 */
[----:B------:R-:W-:-:S04]  /*1e10*/  FFMA R11, R0, R13, RZ ;  /* 0x0000000d000b7223 */ /* 0x000fc800000000ff */
[----:B------:R-:W-:-:S04]  /*1e20*/  FFMA R2, -R10, R11, R13 ;  /* 0x0000000b0a027223 */ /* 0x000fc8000000010d */
[----:B------:R-:W-:Y:S01]  /*1e30*/  FFMA R11, R0, R2, R11 ;  /* 0x00000002000b7223 */ /* 0x000fe2000000000b */
[----:B0-----:R-:W-:Y:S06]  /*1e40*/  @!P0 BRA `(.L_x_33) ;  /* 0x0000000000108947 */ /* 0x001fec0003800000 */
[----:B------:R-:W-:Y:S01]  /*1e50*/  IMAD.MOV.U32 R0, RZ, RZ, R13 ;  /* 0x000000ffff007224 */ /* 0x000fe200078e000d */
[----:B------:R-:W-:-:S07]  /*1e60*/  MOV R2, 0x1e80 ;  /* 0x00001e8000027802 */ /* 0x000fce0000000f00 */
[----:B------:R-:W-:Y:S05]  /*1e70*/  CALL.REL.NOINC `($__internal_0_$__cuda_sm3x_div_rn_noftz_f32_slowpath) ;  /* 0x0000000c00b87944 */ /* 0x000fea0003c00000 */
[----:B------:R-:W-:-:S07]  /*1e80*/  MOV R11, R0 ;  /* 0x00000000000b7202 */ /* 0x000fce0000000f00 */
.L_x_33:
        /* <DEDUP_REMOVED lines=15> */
.L_x_34:
[----:B------:R2:W-:Y:S02]  /*1f80*/  STG.E desc[UR6][R18.64], R0 ;  /* 0x0000000012007986 */ /* 0x0005e4000c101906 */
.L_x_18:
[----:B------:R-:W-:Y:S06]  /*1f90*/  BAR.SYNC.DEFER_BLOCKING 0x0 ;  /* 0x0000000000007b1d */ /* 0x000fec0000010000 */
[----:B------:R-:W-:-:S05]  /*1fa0*/  UMOV UR5, URZ ;  /* 0x000000ff00057c82 */ /* 0x000fca0008000000 */
.L_x_40:
[----:B------:R-:W-:-:S09]  /*1fb0*/  UISETP.NE.AND UP0, UPT, UR5, UR4, UPT ;  /* 0x000000040500728c */ /* 0x000fd2000bf05270 */
[----:B-1-345:R-:W-:Y:S05]  /*1fc0*/  BRA.U !UP0, `(.L_x_35) ;  /* 0x0000000d08407547 */ /* 0x03afea000b800000 */
[----:B------:R-:W0:Y:S08]  /*1fd0*/  LDC R16, c[0x0][0x390] ;  /* 0x0000e400ff107b82 */ /* 0x000e300000000800 */
[----:B-----5:R-:W3:Y:S01]  /*1fe0*/  LDC.64 R10, c[0x0][0x380] ;  /* 0x0000e000ff0a7b82 */ /* 0x020ee20000000a00 */
[----:B012---:R-:W-:-:S05]  /*1ff0*/  IMAD R0, R16, UR5, RZ ;  /* 0x0000000510007c24 */ /* 0x007fca000f8e02ff */
[----:B------:R-:W-:-:S05]  /*2000*/  IADD3 R13, PT, PT, R0, UR4, RZ ;  /* 0x00000004000d7c10 */ /* 0x000fca000fffe0ff */
[----:B---3--:R-:W-:-:S05]  /*2010*/  IMAD.WIDE.U32 R12, R13, 0x4, R10 ;  /* 0x000000040d0c7825 */ /* 0x008fca00078e000a */
[----:B------:R0:W5:Y:S01]  /*2020*/  LDG.E R2, desc[UR6][R12.64] ;  /* 0x000000060c027981 */ /* 0x000162000c1e1900 */
[----:B------:R-:W-:Y:S01]  /*2030*/  ISETP.GE.U32.AND P0, PT, R16, 0x8, PT ;  /* 0x000000081000780c */ /* 0x000fe20003f06070 */
[----:B------:R-:W-:-:S12]  /*2040*/  HFMA2 R22, -RZ, RZ, 0, 0 ;  /* 0x00000000ff167431 */ /* 0x000fd800000001ff */
[----:B0-----:R-:W-:Y:S05]  /*2050*/  @!P0 BRA `(.L_x_36) ;  /* 0x0000000400308947 */ /* 0x001fea0003800000 */
[----:B------:R-:W-:-:S07]  /*2060*/  MOV R22, RZ ;  /* 0x000000ff00167202 */ /* 0x000fce0000000f00 */
.L_x_37:
[----:B------:R-:W-:Y:S01]  /*2070*/  IADD3 R19, PT, PT, R9, R22, RZ ;  /* 0x0000001609137210 */ /* 0x000fe20007ffe0ff */
[----:B0-----:R-:W-:Y:S01]  /*2080*/  IMAD.IADD R25, R0, 0x1, R22 ;  /* 0x0000000100197824 */ /* 0x001fe200078e0216 */
[----:B------:R-:W0:Y:S03]  /*2090*/  LDC.64 R16, c[0x0][0x388] ;  /* 0x0000e200ff107b82 */ /* 0x000e260000000a00 */
[----:B------:R-:W-:-:S04]  /*20a0*/  IMAD.WIDE.U32 R20, R19, 0x4, R10 ;  /* 0x0000000413147825 */ /* 0x000fc800078e000a */
[----:B------:R-:W-:Y:S01]  /*20b0*/  IMAD.WIDE.U32 R12, R25, 0x4, R10 ;  /* 0x00000004190c7825 */ /* 0x000fe200078e000a */
[----:B------:R-:W2:Y:S04]  /*20c0*/  LDG.E R23, desc[UR6][R20.64] ;  /* 0x0000000614177981 */ /* 0x000ea8000c1e1900 */
[----:B------:R-:W2:Y:S01]  /*20d0*/  LDG.E R27, desc[UR6][R12.64] ;  /* 0x000000060c1b7981 */ /* 0x000ea2000c1e1900 */
[----:B0-----:R-:W-:-:S04]  /*20e0*/  IMAD.WIDE.U32 R18, R19, 0x4, R16 ;  /* 0x0000000413127825 */ /* 0x001fc800078e0010 */
[----:B------:R-:W-:-:S04]  /*20f0*/  IMAD.WIDE.U32 R16, R25, 0x4, R16 ;  /* 0x0000000419107825 */ /* 0x000fc800078e0010 */
[----:B--2--5:R-:W-:-:S05]  /*2100*/  FFMA R23, -R2, R23, R27 ;  /* 0x0000001702177223 */ /* 0x024fca000000011b */
[----:B------:R0:W-:Y:S04]  /*2110*/  STG.E desc[UR6][R12.64], R23 ;  /* 0x000000170c007986 */ /* 0x0001e8000c101906 */
[----:B------:R-:W2:Y:S04]  /*2120*/  LDG.E R25, desc[UR6][R18.64] ;  /* 0x0000000612197981 */ /* 0x000ea8000c1e1900 */
[----:B------:R-:W2:Y:S02]  /*2130*/  LDG.E R27, desc[UR6][R16.64] ;  /* 0x00000006101b7981 */ /* 0x000ea4000c1e1900 */
[----:B--2---:R-:W-:-:S05]  /*2140*/  FFMA R25, -R2, R25, R27 ;  /* 0x0000001902197223 */ /* 0x004fca000000011b */
[----:B------:R1:W-:Y:S04]  /*2150*/  STG.E desc[UR6][R16.64], R25 ;  /* 0x0000001910007986 */ /* 0x0003e8000c101906 */
[----:B------:R-:W2:Y:S04]  /*2160*/  LDG.E R27, desc[UR6][R20.64+0x4] ;  /* 0x00000406141b7981 */ /* 0x000ea8000c1e1900 */
[----:B------:R-:W2:Y:S02]  /*2170*/  LDG.E R29, desc[UR6][R12.64+0x4] ;  /* 0x000004060c1d7981 */ /* 0x000ea4000c1e1900 */
[----:B--2---:R-:W-:-:S05]  /*2180*/  FFMA R27, -R2, R27, R29 ;  /* 0x0000001b021b7223 */ /* 0x004fca000000011d */
[----:B------:R2:W-:Y:S04]  /*2190*/  STG.E desc[UR6][R12.64+0x4], R27 ;  /* 0x0000041b0c007986 */ /* 0x0005e8000c101906 */
[----:B------:R-:W3:Y:S04]  /*21a0*/  LDG.E R29, desc[UR6][R18.64+0x4] ;  /* 0x00000406121d7981 */ /* 0x000ee8000c1e1900 */
[----:B------:R-:W3:Y:S02]  /*21b0*/  LDG.E R24, desc[UR6][R16.64+0x4] ;  /* 0x0000040610187981 */ /* 0x000ee4000c1e1900 */
[----:B---3--:R-:W-:-:S05]  /*21c0*/  FFMA R29, -R2, R29, R24 ;  /* 0x0000001d021d7223 */ /* 0x008fca0000000118 */
[----:B------:R3:W-:Y:S04]  /*21d0*/  STG.E desc[UR6][R16.64+0x4], R29 ;  /* 0x0000041d10007986 */ /* 0x0007e8000c101906 */
[----:B0-----:R-:W4:Y:S04]  /*21e0*/  LDG.E R23, desc[UR6][R20.64+0x8] ;  /* 0x0000080614177981 */ /* 0x001f28000c1e1900 */
[----:B------:R-:W4:Y:S02]  /*21f0*/  LDG.E R24, desc[UR6][R12.64+0x8] ;  /* 0x000008060c187981 */ /* 0x000f24000c1e1900 */
[----:B----4-:R-:W-:-:S05]  /*2200*/  FFMA R23, -R2, R23, R24 ;  /* 0x0000001702177223 */ /* 0x010fca0000000118 */
[----:B------:R0:W-:Y:S04]  /*2210*/  STG.E desc[UR6][R12.64+0x8], R23 ;  /* 0x000008170c007986 */ /* 0x0001e8000c101906 */
[----:B-1----:R-:W4:Y:S04]  /*2220*/  LDG.E R25, desc[UR6][R18.64+0x8] ;  /* 0x0000080612197981 */ /* 0x002f28000c1e1900 */
[----:B------:R-:W4:Y:S02]  /*2230*/  LDG.E R24, desc[UR6][R16.64+0x8] ;  /* 0x0000080610187981 */ /* 0x000f24000c1e1900 */
[----:B----4-:R-:W-:-:S05]  /*2240*/  FFMA R25, -R2, R25, R24 ;  /* 0x0000001902197223 */ /* 0x010fca0000000118 */
[----:B------:R1:W-:Y:S04]  /*2250*/  STG.E desc[UR6][R16.64+0x8], R25 ;  /* 0x0000081910007986 */ /* 0x0003e8000c101906 */
[----:B--2---:R-:W2:Y:S04]  /*2260*/  LDG.E R27, desc[UR6][R20.64+0xc] ;  /* 0x00000c06141b7981 */ /* 0x004ea8000c1e1900 */
[----:B------:R-:W2:Y:S02]  /*2270*/  LDG.E R24, desc[UR6][R12.64+0xc] ;  /* 0x00000c060c187981 */ /* 0x000ea4000c1e1900 */
[----:B--2---:R-:W-:-:S05]  /*2280*/  FFMA R27, -R2, R27, R24 ;  /* 0x0000001b021b7223 */ /* 0x004fca0000000118 */
[----:B------:R2:W-:Y:S04]  /*2290*/  STG.E desc[UR6][R12.64+0xc], R27 ;  /* 0x00000c1b0c007986 */ /* 0x0005e8000c101906 */
[----:B---3--:R-:W3:Y:S04]  /*22a0*/  LDG.E R29, desc[UR6][R18.64+0xc] ;  /* 0x00000c06121d7981 */ /* 0x008ee8000c1e1900 */
        /* <DEDUP_REMOVED lines=31> */
[----:B---3--:R-:W2:Y:S04]  /*24a0*/  LDG.E R29, desc[UR6][R18.64+0x1c] ;  /* 0x00001c06121d7981 */ /* 0x008ea8000c1e1900 */
[----:B------:R-:W2:Y:S01]  /*24b0*/  LDG.E R24, desc[UR6][R16.64+0x1c] ;  /* 0x00001c0610187981 */ /* 0x000ea2000c1e1900 */
[----:B------:R-:W-:-:S04]  /*24c0*/  IADD3 R22, PT, PT, R22, 0x8, RZ ;  /* 0x0000000816167810 */ /* 0x000fc80007ffe0ff */
[----:B------:R-:W-:Y:S01]  /*24d0*/  ISETP.NE.AND P0, PT, R22, R5, PT ;  /* 0x000000051600720c */ /* 0x000fe20003f05270 */
[----:B--2---:R-:W-:-:S05]  /*24e0*/  FFMA R29, -R2, R29, R24 ;  /* 0x0000001d021d7223 */ /* 0x004fca0000000118 */
[----:B------:R0:W-:Y:S07]  /*24f0*/  STG.E desc[UR6][R16.64+0x1c], R29 ;  /* 0x00001c1d10007986 */ /* 0x0001ee000c101906 */
[----:B------:R-:W-:Y:S05]  /*2500*/  @P0 BRA `(.L_x_37) ;  /* 0xfffffff800d80947 */ /* 0x000fea000383ffff */
[----:B------:R-:W-:-:S07]  /*2510*/  MOV R22, R5 ;  /* 0x0000000500167202 */ /* 0x000fce0000000f00 */
.L_x_36:
[----:B------:R-:W-:-:S13]  /*2520*/  ISETP.NE.AND P0, PT, R3, RZ, PT ;  /* 0x000000ff0300720c */ /* 0x000fda0003f05270 */
[----:B------:R-:W-:Y:S05]  /*2530*/  @!P0 BRA `(.L_x_35) ;  /* 0x0000000400e48947 */ /* 0x000fea0003800000 */
[----:B------:R-:W-:Y:S02]  /*2540*/  ISETP.GE.U32.AND P1, PT, R7, 0x3, PT ;  /* 0x000000030700780c */ /* 0x000fe40003f26070 */
[----:B------:R-:W-:-:S11]  /*2550*/  ISETP.NE.AND P0, PT, R4, RZ, PT ;  /* 0x000000ff0400720c */ /* 0x000fd60003f05270 */
[----:B------:R-:W-:Y:S05]  /*2560*/  @!P1 BRA `(.L_x_38) ;  /* 0x0000000000e49947 */ /* 0x000fea0003800000 */
[-C--:B0-----:R-:W-:Y:S01]  /*2570*/  IADD3 R13, PT, PT, R9, R22.reuse, RZ ;  /* 0x00000016090d7210 */ /* 0x081fe20007ffe0ff */
[----:B------:R-:W0:Y:S01]  /*2580*/  LDC.64 R24, c[0x0][0x388] ;  /* 0x0000e200ff187b82 */ /* 0x000e220000000a00 */
[----:B------:R-:W-:Y:S01]  /*2590*/  IADD3 R21, PT, PT, R0, R22, RZ ;  /* 0x0000001600157210 */ /* 0x000fe20007ffe0ff */
[----:B------:R-:W1:Y:S02]  /*25a0*/  LDCU.128 UR8, c[0x0][0x380] ;  /* 0x00007000ff0877ac */ /* 0x000e640008000c00 */
[----:B------:R-:W-:-:S04]  /*25b0*/  IMAD.WIDE.U32 R18, R13, 0x4, R10 ;  /* 0x000000040d127825 */ /* 0x000fc800078e000a */
[----:B------:R-:W-:Y:S02]  /*25c0*/  IMAD.WIDE.U32 R16, R21, 0x4, R10 ;  /* 0x0000000415107825 */ /* 0x000fe400078e000a */
[----:B------:R-:W2:Y:S04]  /*25d0*/  LDG.E R19, desc[UR6][R18.64] ;  /* 0x0000000612137981 */ /* 0x000ea8000c1e1900 */
[----:B------:R-:W2:Y:S01]  /*25e0*/  LDG.E R23, desc[UR6][R16.64] ;  /* 0x0000000610177981 */ /* 0x000ea2000c1e1900 */
[----:B0-----:R-:W-:-:S04]  /*25f0*/  IMAD.WIDE.U32 R12, R13, 0x4, R24 ;  /* 0x000000040d0c7825 */ /* 0x001fc800078e0018 */
[----:B------:R-:W-:-:S04]  /*2600*/  IMAD.WIDE.U32 R24, R21, 0x4, R24 ;  /* 0x0000000415187825 */ /* 0x000fc800078e0018 */
[----:B--2--5:R-:W-:-:S05]  /*2610*/  FFMA R27, -R2, R19, R23 ;  /* 0x00000013021b7223 */ /* 0x024fca0000000117 */
[----:B------:R0:W-:Y:S04]  /*2620*/  STG.E desc[UR6][R16.64], R27 ;  /* 0x0000001b10007986 */ /* 0x0001e8000c101906 */
[----:B------:R1:W2:Y:S04]  /*2630*/  LDG.E R13, desc[UR6][R12.64] ;  /* 0x000000060c0d7981 */ /* 0x0002a8000c1e1900 */
[----:B------:R-:W2:Y:S01]  /*2640*/  LDG.E R23, desc[UR6][R24.64] ;  /* 0x0000000618177981 */ /* 0x000ea2000c1e1900 */
[-C--:B------:R-:W-:Y:S02]  /*2650*/  IADD3 R28, P1, PT, R9, R22.reuse, RZ ;  /* 0x00000016091c7210 */ /* 0x080fe40007f3e0ff */
[----:B------:R-:W-:-:S02]  /*2660*/  IADD3 R21, P2, PT, R0, R22, RZ ;  /* 0x0000001600157210 */ /* 0x000fc40007f5e0ff */
[----:B------:R-:W-:Y:S01]  /*2670*/  IADD3.X R19, PT, PT, RZ, RZ, RZ, P1, !PT ;  /* 0x000000ffff137210 */ /* 0x000fe20000ffe4ff */
[C---:B------:R-:W-:Y:S01]  /*2680*/  IMAD.SHL.U32 R18, R28.reuse, 0x4, RZ ;  /* 0x000000041c127824 */ /* 0x040fe200078e00ff */
[----:B------:R-:W-:Y:S02]  /*2690*/  IADD3.X R26, PT, PT, RZ, RZ, RZ, P2, !PT ;  /* 0x000000ffff1a7210 */ /* 0x000fe400017fe4ff */
[C---:B------:R-:W-:Y:S02]  /*26a0*/  SHF.L.U32 R20, R21.reuse, 0x2, RZ ;  /* 0x0000000215147819 */ /* 0x040fe400000006ff */
[----:B------:R-:W-:Y:S02]  /*26b0*/  SHF.L.U64.HI R19, R28, 0x2, R19 ;  /* 0x000000021c137819 */ /* 0x000fe40000010213 */
[----:B------:R-:W-:Y:S02]  /*26c0*/  SHF.L.U64.HI R21, R21, 0x2, R26 ;  /* 0x0000000215157819 */ /* 0x000fe4000001021a */
[----:B-1----:R-:W-:-:S02]  /*26d0*/  IADD3 R12, P1, PT, R18, UR8, RZ ;  /* 0x00000008120c7c10 */ /* 0x002fc4000ff3e0ff */
[----:B0-----:R-:W-:-:S04]  /*26e0*/  IADD3 R16, P2, PT, R20, UR8, RZ ;  /* 0x0000000814107c10 */ /* 0x001fc8000ff5e0ff */
[----:B------:R-:W-:Y:S01]  /*26f0*/  IADD3.X R17, PT, PT, R21, UR9, RZ, P2, !PT ;  /* 0x0000000915117c10 */ /* 0x000fe200097fe4ff */
[----:B--2---:R-:W-:Y:S01]  /*2700*/  FFMA R23, -R2, R13, R23 ;  /* 0x0000000d02177223 */ /* 0x004fe20000000117 */
[----:B------:R-:W-:-:S04]  /*2710*/  IADD3.X R13, PT, PT, R19, UR9, RZ, P1, !PT ;  /* 0x00000009130d7c10 */ /* 0x000fc80008ffe4ff */
[----:B------:R0:W-:Y:S04]  /*2720*/  STG.E desc[UR6][R24.64], R23 ;  /* 0x0000001718007986 */ /* 0x0001e8000c101906 */
[----:B------:R-:W2:Y:S04]  /*2730*/  LDG.E R27, desc[UR6][R12.64+0x4] ;  /* 0x000004060c1b7981 */ /* 0x000ea8000c1e1900 */
[----:B------:R-:W2:Y:S01]  /*2740*/  LDG.E R29, desc[UR6][R16.64+0x4] ;  /* 0x00000406101d7981 */ /* 0x000ea2000c1e1900 */
[----:B------:R-:W-:Y:S02]  /*2750*/  IADD3 R18, P1, PT, R18, UR10, RZ ;  /* 0x0000000a12127c10 */ /* 0x000fe4000ff3e0ff */
[----:B------:R-:W-:-:S02]  /*2760*/  IADD3 R20, P2, PT, R20, UR10, RZ ;  /* 0x0000000a14147c10 */ /* 0x000fc4000ff5e0ff */
[----:B------:R-:W-:Y:S02]  /*2770*/  IADD3.X R19, PT, PT, R19, UR11, RZ, P1, !PT ;  /* 0x0000000b13137c10 */ /* 0x000fe40008ffe4ff */
[----:B------:R-:W-:Y:S01]  /*2780*/  IADD3.X R21, PT, PT, R21, UR11, RZ, P2, !PT ;  /* 0x0000000b15157c10 */ /* 0x000fe200097fe4ff */
[----:B--2---:R-:W-:-:S05]  /*2790*/  FFMA R27, -R2, R27, R29 ;  /* 0x0000001b021b7223 */ /* 0x004fca000000011d */
[----:B------:R1:W-:Y:S04]  /*27a0*/  STG.E desc[UR6][R16.64+0x4], R27 ;  /* 0x0000041b10007986 */ /* 0x0003e8000c101906 */
[----:B------:R-:W2:Y:S04]  /*27b0*/  LDG.E R29, desc[UR6][R18.64+0x4] ;  /* 0x00000406121d7981 */ /* 0x000ea8000c1e1900 */
[----:B------:R-:W2:Y:S02]  /*27c0*/  LDG.E R26, desc[UR6][R20.64+0x4] ;  /* 0x00000406141a7981 */ /* 0x000ea4000c1e1900 */
[----:B--2---:R-:W-:-:S05]  /*27d0*/  FFMA R29, -R2, R29, R26 ;  /* 0x0000001d021d7223 */ /* 0x004fca000000011a */
[----:B------:R2:W-:Y:S04]  /*27e0*/  STG.E desc[UR6][R20.64+0x4], R29 ;  /* 0x0000041d14007986 */ /* 0x0005e8000c101906 */
[----:B0-----:R-:W3:Y:S04]  /*27f0*/  LDG.E R23, desc[UR6][R12.64+0x8] ;  /* 0x000008060c177981 */ /* 0x001ee8000c1e1900 */
[----:B------:R-:W3:Y:S02]  /*2800*/  LDG.E R25, desc[UR6][R16.64+0x8] ;  /* 0x0000080610197981 */ /* 0x000ee4000c1e1900 */
[----:B---3--:R-:W-:-:S05]  /*2810*/  FFMA R23, -R2, R23, R25 ;  /* 0x0000001702177223 */ /* 0x008fca0000000119 */
[----:B------:R3:W-:Y:S04]  /*2820*/  STG.E desc[UR6][R16.64+0x8], R23 ;  /* 0x0000081710007986 */ /* 0x0007e8000c101906 */
[----:B------:R-:W4:Y:S04]  /*2830*/  LDG.E R25, desc[UR6][R18.64+0x8] ;  /* 0x0000080612197981 */ /* 0x000f28000c1e1900 */
        /* <DEDUP_REMOVED lines=8> */
[----:B------:R-:W2:Y:S01]  /*28c0*/  LDG.E R24, desc[UR6][R20.64+0xc] ;  /* 0x00000c0614187981 */ /* 0x000ea2000c1e1900 */
[----:B------:R-:W-:Y:S01]  /*28d0*/  IADD3 R22, PT, PT, R22, 0x4, RZ ;  /* 0x0000000416167810 */ /* 0x000fe20007ffe0ff */
[----:B--2---:R-:W-:-:S05]  /*28e0*/  FFMA R29, -R2, R29, R24 ;  /* 0x0000001d021d7223 */ /* 0x004fca0000000118 */
[----:B------:R3:W-:Y:S02]  /*28f0*/  STG.E desc[UR6][R20.64+0xc], R29 ;  /* 0x00000c1d14007986 */ /* 0x0007e4000c101906 */
.L_x_38:
[----:B------:R-:W-:Y:S05]  /*2900*/  @!P0 BRA `(.L_x_35) ;  /* 0x0000000000f08947 */ /* 0x000fea0003800000 */
[----:B------:R-:W-:Y:S02]  /*2910*/  ISETP.NE.AND P1, PT, R4, 0x1, PT ;  /* 0x000000010400780c */ /* 0x000fe40003f25270 */
[----:B------:R-:W-:-:S11]  /*2920*/  ISETP.NE.AND P0, PT, R6, RZ, PT ;  /* 0x000000ff0600720c */ /* 0x000fd60003f05270 */
[----:B------:R-:W-:Y:S05]  /*2930*/  @!P1 BRA `(.L_x_39) ;  /* 0x0000000000a49947 */ /* 0x000fea0003800000 */
[-C--:B---3--:R-:W-:Y:S01]  /*2940*/  IADD3 R21, PT, PT, R9, R22.reuse, RZ ;  /* 0x0000001609157210 */ /* 0x088fe20007ffe0ff */
[----:B0-----:R-:W0:Y:S01]  /*2950*/  LDC.64 R24, c[0x0][0x388] ;  /* 0x0000e200ff187b82 */ /* 0x001e220000000a00 */
[----:B------:R-:W-:Y:S01]  /*2960*/  IADD3 R27, PT, PT, R0, R22, RZ ;  /* 0x00000016001b7210 */ /* 0x000fe20007ffe0ff */
[----:B------:R-:W1:Y:S02]  /*2970*/  LDCU.128 UR8, c[0x0][0x380] ;  /* 0x00007000ff0877ac */ /* 0x000e640008000c00 */
[----:B------:R-:W-:-:S04]  /*2980*/  IMAD.WIDE.U32 R18, R21, 0x4, R10 ;  /* 0x0000000415127825 */ /* 0x000fc800078e000a */
[----:B------:R-:W-:Y:S02]  /*2990*/  IMAD.WIDE.U32 R16, R27, 0x4, R10 ;  /* 0x000000041b107825 */ /* 0x000fe400078e000a */
[----:B------:R-:W2:Y:S04]  /*29a0*/  LDG.E R19, desc[UR6][R18.64] ;  /* 0x0000000612137981 */ /* 0x000ea8000c1e1900 */
[----:B------:R-:W2:Y:S01]  /*29b0*/  LDG.E R13, desc[UR6][R16.64] ;  /* 0x00000006100d7981 */ /* 0x000ea2000c1e1900 */
[----:B------:R-:W-:Y:S01]  /*29c0*/  IADD3 R20, P1, PT, R9, R22, RZ ;  /* 0x0000001609147210 */ /* 0x000fe20007f3e0ff */
[----:B--2--5:R-:W-:Y:S01]  /*29d0*/  FFMA R23, -R2, R19, R13 ;  /* 0x0000001302177223 */ /* 0x024fe2000000010d */
[----:B0-----:R-:W-:-:S04]  /*29e0*/  IMAD.WIDE.U32 R12, R21, 0x4, R24 ;  /* 0x00000004150c7825 */ /* 0x001fc800078e0018 */
[----:B------:R-:W-:Y:S01]  /*29f0*/  IMAD.WIDE.U32 R24, R27, 0x4, R24 ;  /* 0x000000041b187825 */ /* 0x000fe200078e0018 */
[----:B------:R0:W-:Y:S04]  /*2a00*/  STG.E desc[UR6][R16.64], R23 ;  /* 0x0000001710007986 */ /* 0x0001e8000c101906 */
[----:B------:R2:W3:Y:S04]  /*2a10*/  LDG.E R13, desc[UR6][R12.64] ;  /* 0x000000060c0d7981 */ /* 0x0004e8000c1e1900 */
[----:B------:R-:W3:Y:S01]  /*2a20*/  LDG.E R21, desc[UR6][R24.64] ;  /* 0x0000000618157981 */ /* 0x000ee2000c1e1900 */
[----:B------:R-:W-:Y:S01]  /*2a30*/  IADD3 R27, P2, PT, R0, R22, RZ ;  /* 0x00000016001b7210 */ /* 0x000fe20007f5e0ff */
[----:B------:R-:W-:Y:S01]  /*2a40*/  IMAD.SHL.U32 R26, R20, 0x4, RZ ;  /* 0x00000004141a7824 */ /* 0x000fe200078e00ff */
[----:B------:R-:W-:-:S02]  /*2a50*/  IADD3.X R19, PT, PT, RZ, RZ, RZ, P1, !PT ;  /* 0x000000ffff137210 */ /* 0x000fc40000ffe4ff */
[----:B------:R-:W-:Y:S02]  /*2a60*/  IADD3.X R28, PT, PT, RZ, RZ, RZ, P2, !PT ;  /* 0x000000ffff1c7210 */ /* 0x000fe400017fe4ff */
[C---:B------:R-:W-:Y:S02]  /*2a70*/  SHF.L.U32 R18, R27.reuse, 0x2, RZ ;  /* 0x000000021b127819 */ /* 0x040fe400000006ff */
[----:B------:R-:W-:Y:S02]  /*2a80*/  SHF.L.U64.HI R19, R20, 0x2, R19 ;  /* 0x0000000214137819 */ /* 0x000fe40000010213 */
[----:B-1----:R-:W-:Y:S02]  /*2a90*/  IADD3 R20, P1, PT, R26, UR8, RZ ;  /* 0x000000081a147c10 */ /* 0x002fe4000ff3e0ff */
[----:B0-----:R-:W-:Y:S02]  /*2aa0*/  SHF.L.U64.HI R23, R27, 0x2, R28 ;  /* 0x000000021b177819 */ /* 0x001fe4000001021c */
[----:B--2---:R-:W-:Y:S01]  /*2ab0*/  IADD3 R12, P2, PT, R18, UR8, RZ ;  /* 0x00000008120c7c10 */ /* 0x004fe2000ff5e0ff */
[----:B---3--:R-:W-:Y:S01]  /*2ac0*/  FFMA R27, -R2, R13, R21 ;  /* 0x0000000d021b7223 */ /* 0x008fe20000000115 */
[----:B------:R-:W-:-:S02]  /*2ad0*/  IADD3.X R21, PT, PT, R19, UR9, RZ, P1, !PT ;  /* 0x0000000913157c10 */ /* 0x000fc40008ffe4ff */
[----:B------:R-:W-:Y:S02]  /*2ae0*/  IADD3.X R13, PT, PT, R23, UR9, RZ, P2, !PT ;  /* 0x00000009170d7c10 */ /* 0x000fe400097fe4ff */
[----:B------:R1:W-:Y:S04]  /*2af0*/  STG.E desc[UR6][R24.64], R27 ;  /* 0x0000001b18007986 */ /* 0x0003e8000c101906 */
[----:B------:R-:W2:Y:S04]  /*2b00*/  LDG.E R21, desc[UR6][R20.64+0x4] ;  /* 0x0000040614157981 */ /* 0x000ea8000c1e1900 */
[----:B------:R-:W2:Y:S01]  /*2b10*/  LDG.E R29, desc[UR6][R12.64+0x4] ;  /* 0x000004060c1d7981 */ /* 0x000ea2000c1e1900 */
[----:B------:R-:W-:-:S02]  /*2b20*/  IADD3 R16, P1, PT, R26, UR10, RZ ;  /* 0x0000000a1a107c10 */ /* 0x000fc4000ff3e0ff */
[----:B------:R-:W-:Y:S02]  /*2b30*/  IADD3 R18, P2, PT, R18, UR10, RZ ;  /* 0x0000000a12127c10 */ /* 0x000fe4000ff5e0ff */
[----:B------:R-:W-:Y:S02]  /*2b40*/  IADD3.X R17, PT, PT, R19, UR11, RZ, P1, !PT ;  /* 0x0000000b13117c10 */ /* 0x000fe40008ffe4ff */
[----:B------:R-:W-:Y:S01]  /*2b50*/  IADD3.X R19, PT, PT, R23, UR11, RZ, P2, !PT ;  /* 0x0000000b17137c10 */ /* 0x000fe200097fe4ff */
[----:B--2---:R-:W-:-:S05]  /*2b60*/  FFMA R29, -R2, R21, R29 ;  /* 0x00000015021d7223 */ /* 0x004fca000000011d */
[----:B------:R1:W-:Y:S04]  /*2b70*/  STG.E desc[UR6][R12.64+0x4], R29 ;  /* 0x0000041d0c007986 */ /* 0x0003e8000c101906 */
[----:B------:R-:W2:Y:S04]  /*2b80*/  LDG.E R17, desc[UR6][R16.64+0x4] ;  /* 0x0000040610117981 */ /* 0x000ea8000c1e1900 */
[----:B------:R-:W2:Y:S01]  /*2b90*/  LDG.E R23, desc[UR6][R18.64+0x4] ;  /* 0x0000040612177981 */ /* 0x000ea2000c1e1900 */
[----:B------:R-:W-:Y:S01]  /*2ba0*/  IADD3 R22, PT, PT, R22, 0x2, RZ ;  /* 0x0000000216167810 */ /* 0x000fe20007ffe0ff */
[----:B--2---:R-:W-:-:S05]  /*2bb0*/  FFMA R23, -R2, R17, R23 ;  /* 0x0000001102177223 */ /* 0x004fca0000000117 */
[----:B------:R1:W-:Y:S02]  /*2bc0*/  STG.E desc[UR6][R18.64+0x4], R23 ;  /* 0x0000041712007986 */ /* 0x0003e4000c101906 */
.L_x_39:
[----:B------:R-:W-:Y:S05]  /*2bd0*/  @!P0 BRA `(.L_x_35) ;  /* 0x00000000003c8947 */ /* 0x000fea0003800000 */
[-C--:B0--3--:R-:W-:Y:S01]  /*2be0*/  IADD3 R17, PT, PT, R9, R22.reuse, RZ ;  /* 0x0000001609117210 */ /* 0x089fe20007ffe0ff */
[----:B-1----:R-:W0:Y:S01]  /*2bf0*/  LDC.64 R12, c[0x0][0x388] ;  /* 0x0000e200ff0c7b82 */ /* 0x002e220000000a00 */
[----:B------:R-:W-:-:S03]  /*2c00*/  IADD3 R21, PT, PT, R0, R22, RZ ;  /* 0x0000001600157210 */ /* 0x000fc60007ffe0ff */
        /* <DEDUP_REMOVED lines=11> */
[----:B------:R4:W-:Y:S02]  /*2cc0*/  STG.E desc[UR6][R12.64], R21 ;  /* 0x000000150c007986 */ /* 0x0009e4000c101906 */
.L_x_35:
[----:B------:R-:W0:Y:S01]  /*2cd0*/  LDCU UR8, c[0x0][0x390] ;  /* 0x00007200ff0877ac */ /* 0x000e220008000800 */
[----:B------:R-:W-:-:S04]  /*2ce0*/  UIADD3 UR5, UPT, UPT, UR5, 0x1, URZ ;  /* 0x0000000105057890 */ /* 0x000fc8000fffe0ff */
[----:B0-----:R-:W-:-:S09]  /*2cf0*/  UISETP.NE.AND UP0, UPT, UR5, UR8, UPT ;  /* 0x000000080500728c */ /* 0x001fd2000bf05270 */
[----:B------:R-:W-:Y:S05]  /*2d00*/  BRA.U UP0, `(.L_x_40) ;  /* 0xfffffff100a87547 */ /* 0x000fea000b83ffff */
[----:B------:R-:W-:Y:S01]  /*2d10*/  BAR.SYNC.DEFER_BLOCKING 0x0 ;  /* 0x0000000000007b1d */ /* 0x000fe20000010000 */
[----:B------:R-:W-:-:S04]  /*2d20*/  UIADD3 UR4, UPT, UPT, UR4, 0x1, URZ ;  /* 0x0000000104047890 */ /* 0x000fc8000fffe0ff */
[----:B------:R-:W-:-:S09]  /*2d30*/  UISETP.NE.AND UP0, UPT, UR4, UR8, UPT ;  /* 0x000000080400728c */ /* 0x000fd2000bf05270 */
[----:B------:R-:W-:Y:S05]  /*2d40*/  BRA.U UP0, `(.L_x_41) ;  /* 0xffffffd100e07547 */ /* 0x000fea000b83ffff */
[----:B------:R-:W-:Y:S05]  /*2d50*/  EXIT ;  /* 0x000000000000794d */ /* 0x000fea0003800000 */
        .weak           $__internal_0_$__cuda_sm3x_div_rn_noftz_f32_slowpath
        .type           $__internal_0_$__cuda_sm3x_div_rn_noftz_f32_slowpath,@function
        .size           $__internal_0_$__cuda_sm3x_div_rn_noftz_f32_slowpath,(.L_x_57 - $__internal_0_$__cuda_sm3x_div_rn_noftz_f32_slowpath)
$__internal_0_$__cuda_sm3x_div_rn_noftz_f32_slowpath:
[--C-:B------:R-:W-:Y:S01]  /*2d60*/  SHF.R.U32.HI R20, RZ, 0x17, R10.reuse ;  /* 0x00000017ff147819 */ /* 0x100fe2000001160a */
[----:B------:R-:W-:Y:S01]  /*2d70*/  IMAD.MOV.U32 R23, RZ, RZ, R10 ;  /* 0x000000ffff177224 */ /* 0x000fe200078e000a */
[----:B------:R-:W-:Y:S02]  /*2d80*/  SHF.R.U32.HI R13, RZ, 0x17, R0 ;  /* 0x00000017ff0d7819 */ /* 0x000fe40000011600 */
[----:B------:R-:W-:Y:S02]  /*2d90*/  LOP3.LUT R20, R20, 0xff, RZ, 0xc0, !PT ;  /* 0x000000ff14147812 */ /* 0x000fe400078ec0ff */
[----:B------:R-:W-:Y:S02]  /*2da0*/  LOP3.LUT R13, R13, 0xff, RZ, 0xc0, !PT ;  /* 0x000000ff0d0d7812 */ /* 0x000fe400078ec0ff */
[----:B------:R-:W-:Y:S02]  /*2db0*/  IADD3 R11, PT, PT, R20, -0x1, RZ ;  /* 0xffffffff140b7810 */ /* 0x000fe40007ffe0ff */
[----:B------:R-:W-:-:S02]  /*2dc0*/  IADD3 R22, PT, PT, R13, -0x1, RZ ;  /* 0xffffffff0d167810 */ /* 0x000fc40007ffe0ff */
[----:B------:R-:W-:-:S04]  /*2dd0*/  ISETP.GT.U32.AND P0, PT, R11, 0xfd, PT ;  /* 0x000000fd0b00780c */ /* 0x000fc80003f04070 */
[----:B------:R-:W-:-:S13]  /*2de0*/  ISETP.GT.U32.OR P0, PT, R22, 0xfd, P0 ;  /* 0x000000fd1600780c */ /* 0x000fda0000704470 */
[----:B------:R-:W-:Y:S01]  /*2df0*/  @!P0 MOV R21, RZ ;  /* 0x000000ff00158202 */ /* 0x000fe20000000f00 */
[----:B------:R-:W-:Y:S06]  /*2e00*/  @!P0 BRA `(.L_x_42) ;  /* 0x00000000005c8947 */ /* 0x000fec0003800000 */
[----:B------:R-:W-:Y:S02]  /*2e10*/  FSETP.GTU.FTZ.AND P0, PT, |R0|, +INF , PT ;  /* 0x7f8000000000780b */ /* 0x000fe40003f1c200 */
[----:B------:R-:W-:-:S04]  /*2e20*/  FSETP.GTU.FTZ.AND P1, PT, |R10|, +INF , PT ;  /* 0x7f8000000a00780b */ /* 0x000fc80003f3c200 */
[----:B------:R-:W-:-:S13]  /*2e30*/  PLOP3.LUT P0, PT, P0, P1, PT, 0xf8, 0x8f ;  /* 0x00000000008f781c */ /* 0x000fda0000703f70 */
[----:B------:R-:W-:Y:S05]  /*2e40*/  @P0 BRA `(.L_x_43) ;  /* 0x0000000400440947 */ /* 0x000fea0003800000 */
[----:B------:R-:W-:-:S13]  /*2e50*/  LOP3.LUT P0, RZ, R23, 0x7fffffff, R0, 0xc8, !PT ;  /* 0x7fffffff17ff7812 */ /* 0x000fda000780c800 */
[----:B------:R-:W-:Y:S05]  /*2e60*/  @!P0 BRA `(.L_x_44) ;  /* 0x0000000400348947 */ /* 0x000fea0003800000 */
[----:B------:R-:W-:Y:S02]  /*2e70*/  FSETP.NEU.FTZ.AND P2, PT, |R0|, +INF , PT ;  /* 0x7f8000000000780b */ /* 0x000fe40003f5d200 */
[----:B------:R-:W-:Y:S02]  /*2e80*/  FSETP.NEU.FTZ.AND P1, PT, |R10|, +INF , PT ;  /* 0x7f8000000a00780b */ /* 0x000fe40003f3d200 */
[----:B------:R-:W-:-:S11]  /*2e90*/  FSETP.NEU.FTZ.AND P0, PT, |R0|, +INF , PT ;  /* 0x7f8000000000780b */ /* 0x000fd60003f1d200 */
[----:B------:R-:W-:Y:S05]  /*2ea0*/  @!P1 BRA !P2, `(.L_x_44) ;  /* 0x0000000400249947 */ /* 0x000fea0005000000 */
[----:B------:R-:W-:-:S04]  /*2eb0*/  LOP3.LUT P2, RZ, R0, 0x7fffffff, RZ, 0xc0, !PT ;  /* 0x7fffffff00ff7812 */ /* 0x000fc8000784c0ff */
[----:B------:R-:W-:-:S13]  /*2ec0*/  PLOP3.LUT P1, PT, P1, P2, PT, 0x2f, 0xf2 ;  /* 0x0000000000f2781c */ /* 0x000fda0000f24577 */
[----:B------:R-:W-:Y:S05]  /*2ed0*/  @P1 BRA `(.L_x_45) ;  /* 0x0000000400101947 */ /* 0x000fea0003800000 */
[----:B------:R-:W-:-:S04]  /*2ee0*/  LOP3.LUT P1, RZ, R23, 0x7fffffff, RZ, 0xc0, !PT ;  /* 0x7fffffff17ff7812 */ /* 0x000fc8000782c0ff */
[----:B------:R-:W-:-:S13]  /*2ef0*/  PLOP3.LUT P0, PT, P0, P1, PT, 0x2f, 0xf2 ;  /* 0x0000000000f2781c */ /* 0x000fda0000702577 */
[----:B------:R-:W-:Y:S05]  /*2f00*/  @P0 BRA `(.L_x_46) ;  /* 0x0000000000f80947 */ /* 0x000fea0003800000 */
[----:B------:R-:W-:Y:S02]  /*2f10*/  ISETP.GE.AND P0, PT, R22, RZ, PT ;  /* 0x000000ff1600720c */ /* 0x000fe40003f06270 */
[----:B------:R-:W-:-:S11]  /*2f20*/  ISETP.GE.AND P1, PT, R11, RZ, PT ;  /* 0x000000ff0b00720c */ /* 0x000fd60003f26270 */
[----:B------:R-:W-:Y:S01]  /*2f30*/  @P0 MOV R21, RZ ;  /* 0x000000ff00150202 */ /* 0x000fe20000000f00 */
[----:B------:R-:W-:Y:S01]  /*2f40*/  @!P0 FFMA R0, R0, 1.84467440737095516160e+19, RZ ;  /* 0x5f80000000008823 */ /* 0x000fe200000000ff */
[----:B------:R-:W-:Y:S01]  /*2f50*/  @!P0 MOV R21, 0xffffffc0 ;  /* 0xffffffc000158802 */ /* 0x000fe20000000f00 */
[----:B------:R-:W-:-:S03]  /*2f60*/  @!P1 FFMA R23, R10, 1.84467440737095516160e+19, RZ ;  /* 0x5f8000000a179823 */ /* 0x000fc600000000ff */
[----:B------:R-:W-:-:S07]  /*2f70*/  @!P1 IADD3 R21, PT, PT, R21, 0x40, RZ ;  /* 0x0000004015159810 */ /* 0x000fce0007ffe0ff */
.L_x_42:
[----:B------:R-:W-:Y:S02]  /*2f80*/  LEA R28, R20, 0xc0800000, 0x17 ;  /* 0xc0800000141c7811 */ /* 0x000fe400078eb8ff */
[----:B------:R-:W-:Y:S02]  /*2f90*/  IADD3 R13, PT, PT, R13, -0x7f, RZ ;  /* 0xffffff810d0d7810 */ /* 0x000fe40007ffe0ff */
[----:B------:R-:W-:Y:S02]  /*2fa0*/  IADD3 R28, PT, PT, -R28, R23, RZ ;  /* 0x000000171c1c7210 */ /* 0x000fe40007ffe1ff */
[C---:B------:R-:W-:Y:S01]  /*2fb0*/  IADD3 R20, PT, PT, R13.reuse, 0x7f, -R20 ;  /* 0x0000007f0d147810 */ /* 0x040fe20007ffe814 */
[----:B------:R-:W-:Y:S01]  /*2fc0*/  IMAD R0, R13, -0x800000, R0 ;  /* 0xff8000000d007824 */ /* 0x000fe200078e0200 */
[----:B------:R-:W0:Y:S01]  /*2fd0*/  MUFU.RCP R22, R28 ;  /* 0x0000001c00167308 */ /* 0x000e220000001000 */
[----:B------:R-:W-:Y:S01]  /*2fe0*/  FADD.FTZ R11, -R28, -RZ ;  /* 0x800000ff1c0b7221 */ /* 0x000fe20000010100 */
[----:B------:R-:W-:-:S03]  /*2ff0*/  IADD3 R21, PT, PT, R20, R21, RZ ;  /* 0x0000001514157210 */ /* 0x000fc60007ffe0ff */
[----:B0-----:R-:W-:-:S04]  /*3000*/  FFMA R23, R22, R11, 1 ;  /* 0x3f80000016177423 */ /* 0x001fc8000000000b */
[----:B------:R-:W-:-:S04]  /*3010*/  FFMA R23, R22, R23, R22 ;  /* 0x0000001716177223 */ /* 0x000fc80000000016 */
[----:B------:R-:W-:-:S04]  /*3020*/  FFMA R22, R0, R23, RZ ;  /* 0x0000001700167223 */ /* 0x000fc800000000ff */
[----:B------:R-:W-:-:S04]  /*3030*/  FFMA R24, R11, R22, R0 ;  /* 0x000000160b187223 */ /* 0x000fc80000000000 */
[----:B------:R-:W-:-:S04]  /*3040*/  FFMA R24, R23, R24, R22 ;  /* 0x0000001817187223 */ /* 0x000fc80000000016 */
[----:B------:R-:W-:-:S04]  /*3050*/  FFMA R11, R11, R24, R0 ;  /* 0x000000180b0b7223 */ /* 0x000fc80000000000 */
[----:B------:R-:W-:-:S05]  /*3060*/  FFMA R0, R23, R11, R24 ;  /* 0x0000000b17007223 */ /* 0x000fca0000000018 */
[----:B------:R-:W-:-:S04]  /*3070*/  SHF.R.U32.HI R13, RZ, 0x17, R0 ;  /* 0x00000017ff0d7819 */ /* 0x000fc80000011600 */
[----:B------:R-:W-:-:S05]  /*3080*/  LOP3.LUT R20, R13, 0xff, RZ, 0xc0, !PT ;  /* 0x000000ff0d147812 */ /* 0x000fca00078ec0ff */
[----:B------:R-:W-:-:S05]  /*3090*/  IMAD.IADD R13, R20, 0x1, R21 ;  /* 0x00000001140d7824 */ /* 0x000fca00078e0215 */
[----:B------:R-:W-:-:S04]  /*30a0*/  IADD3 R20, PT, PT, R13, -0x1, RZ ;  /* 0xffffffff0d147810 */ /* 0x000fc80007ffe0ff */
[----:B------:R-:W-:-:S13]  /*30b0*/  ISETP.GE.U32.AND P0, PT, R20, 0xfe, PT ;  /* 0x000000fe1400780c */ /* 0x000fda0003f06070 */
[----:B------:R-:W-:Y:S05]  /*30c0*/  @!P0 BRA `(.L_x_47) ;  /* 0x0000000000808947 */ /* 0x000fea0003800000 */
[----:B------:R-:W-:-:S13]  /*30d0*/  ISETP.GT.AND P0, PT, R13, 0xfe, PT ;  /* 0x000000fe0d00780c */ /* 0x000fda0003f04270 */
[----:B------:R-:W-:Y:S05]  /*30e0*/  @P0 BRA `(.L_x_48) ;  /* 0x00000000006c0947 */ /* 0x000fea0003800000 */
[----:B------:R-:W-:-:S13]  /*30f0*/  ISETP.GE.AND P0, PT, R13, 0x1, PT ;  /* 0x000000010d00780c */ /* 0x000fda0003f06270 */
[----:B------:R-:W-:Y:S05]  /*3100*/  @P0 BRA `(.L_x_49) ;  /* 0x0000000000980947 */ /* 0x000fea0003800000 */
[----:B------:R-:W-:Y:S02]  /*3110*/  ISETP.GE.AND P0, PT, R13, -0x18, PT ;  /* 0xffffffe80d00780c */ /* 0x000fe40003f06270 */
[----:B------:R-:W-:-:S11]  /*3120*/  LOP3.LUT R0, R0, 0x80000000, RZ, 0xc0, !PT ;  /* 0x8000000000007812 */ /* 0x000fd600078ec0ff */
[----:B------:R-:W-:Y:S05]  /*3130*/  @!P0 BRA `(.L_x_49) ;  /* 0x00000000008c8947 */ /* 0x000fea0003800000 */
[CCC-:B------:R-:W-:Y:S01]  /*3140*/  FFMA.RZ R20, R23.reuse, R11.reuse, R24.reuse ;  /* 0x0000000b17147223 */ /* 0x1c0fe2000000c018 */
[CCC-:B------:R-:W-:Y:S01]  /*3150*/  FFMA.RP R21, R23.reuse, R11.reuse, R24.reuse ;  /* 0x0000000b17157223 */ /* 0x1c0fe20000008018 */
[----:B------:R-:W-:Y:S01]  /*3160*/  FFMA.RM R24, R23, R11, R24 ;  /* 0x0000000b17187223 */ /* 0x000fe20000004018 */
[C---:B------:R-:W-:Y:S02]  /*3170*/  IADD3 R11, PT, PT, R13.reuse, 0x20, RZ ;  /* 0x000000200d0b7810 */ /* 0x040fe40007ffe0ff */
[----:B------:R-:W-:Y:S02]  /*3180*/  LOP3.LUT R20, R20, 0x7fffff, RZ, 0xc0, !PT ;  /* 0x007fffff14147812 */ /* 0x000fe400078ec0ff */
[C---:B------:R-:W-:Y:S02]  /*3190*/  ISETP.NE.AND P2, PT, R13.reuse, RZ, PT ;  /* 0x000000ff0d00720c */ /* 0x040fe40003f45270 */
[----:B------:R-:W-:Y:S02]  /*31a0*/  LOP3.LUT R20, R20, 0x800000, RZ, 0xfc, !PT ;  /* 0x0080000014147812 */ /* 0x000fe400078efcff */
[----:B------:R-:W-:-:S02]  /*31b0*/  ISETP.NE.AND P1, PT, R13, RZ, PT ;  /* 0x000000ff0d00720c */ /* 0x000fc40003f25270 */
[----:B------:R-:W-:Y:S02]  /*31c0*/  IADD3 R13, PT, PT, -R13, RZ, RZ ;  /* 0x000000ff0d0d7210 */ /* 0x000fe40007ffe1ff */
[----:B------:R-:W-:Y:S02]  /*31d0*/  SHF.L.U32 R11, R20, R11, RZ ;  /* 0x0000000b140b7219 */ /* 0x000fe400000006ff */
[----:B------:R-:W-:Y:S02]  /*31e0*/  FSETP.NEU.FTZ.AND P0, PT, R21, R24, PT ;  /* 0x000000181500720b */ /* 0x000fe40003f1d000 */
[----:B------:R-:W-:Y:S02]  /*31f0*/  SEL R13, R13, RZ, P2 ;  /* 0x000000ff0d0d7207 */ /* 0x000fe40001000000 */
[----:B------:R-:W-:Y:S02]  /*3200*/  ISETP.NE.AND P1, PT, R11, RZ, P1 ;  /* 0x000000ff0b00720c */ /* 0x000fe40000f25270 */
[----:B------:R-:W-:-:S02]  /*3210*/  SHF.R.U32.HI R20, RZ, R13, R20 ;  /* 0x0000000dff147219 */ /* 0x000fc40000011614 */
[----:B------:R-:W-:Y:S02]  /*3220*/  PLOP3.LUT P0, PT, P0, P1, PT, 0xf8, 0x8f ;  /* 0x00000000008f781c */ /* 0x000fe40000703f70 */
[----:B------:R-:W-:Y:S02]  /*3230*/  SHF.R.U32.HI R13, RZ, 0x1, R20 ;  /* 0x00000001ff0d7819 */ /* 0x000fe40000011614 */
[----:B------:R-:W-:-:S04]  /*3240*/  SEL R22, RZ, 0x1, !P0 ;  /* 0x00000001ff167807 */ /* 0x000fc80004000000 */
[----:B------:R-:W-:-:S04]  /*3250*/  LOP3.LUT R11, R22, 0x1, R13, 0xf8, !PT ;  /* 0x00000001160b7812 */ /* 0x000fc800078ef80d */
[----:B------:R-:W-:-:S04]  /*3260*/  LOP3.LUT R20, R11, R20, RZ, 0xc0, !PT ;  /* 0x000000140b147212 */ /* 0x000fc800078ec0ff */
[----:B------:R-:W-:-:S04]  /*3270*/  IADD3 R13, PT, PT, R13, R20, RZ ;  /* 0x000000140d0d7210 */ /* 0x000fc80007ffe0ff */
[----:B------:R-:W-:Y:S01]  /*3280*/  LOP3.LUT R0, R13, R0, RZ, 0xfc, !PT ;  /* 0x000000000d007212 */ /* 0x000fe200078efcff */
[----:B------:R-:W-:Y:S06]  /*3290*/  BRA `(.L_x_49) ;  /* 0x0000000000347947 */ /* 0x000fec0003800000 */
.L_x_48:
[----:B------:R-:W-:-:S04]  /*32a0*/  LOP3.LUT R0, R0, 0x80000000, RZ, 0xc0, !PT ;  /* 0x8000000000007812 */ /* 0x000fc800078ec0ff */
[----:B------:R-:W-:Y:S01]  /*32b0*/  LOP3.LUT R0, R0, 0x7f800000, RZ, 0xfc, !PT ;  /* 0x7f80000000007812 */ /* 0x000fe200078efcff */
[----:B------:R-:W-:Y:S06]  /*32c0*/  BRA `(.L_x_49) ;  /* 0x0000000000287947 */ /* 0x000fec0003800000 */
.L_x_47:
[----:B------:R-:W-:Y:S01]  /*32d0*/  LEA R0, R21, R0, 0x17 ;  /* 0x0000000015007211 */ /* 0x000fe200078eb8ff */
[----:B------:R-:W-:Y:S06]  /*32e0*/  BRA `(.L_x_49) ;  /* 0x0000000000207947 */ /* 0x000fec0003800000 */
.L_x_46:
[----:B------:R-:W-:-:S04]  /*32f0*/  LOP3.LUT R0, R23, 0x80000000, R0, 0x48, !PT ;  /* 0x8000000017007812 */ /* 0x000fc800078e4800 */
[----:B------:R-:W-:Y:S01]  /*3300*/  LOP3.LUT R0, R0, 0x7f800000, RZ, 0xfc, !PT ;  /* 0x7f80000000007812 */ /* 0x000fe200078efcff */
[----:B------:R-:W-:Y:S06]  /*3310*/  BRA `(.L_x_49) ;  /* 0x0000000000147947 */ /* 0x000fec0003800000 */
.L_x_45:
[----:B------:R-:W-:Y:S01]  /*3320*/  LOP3.LUT R0, R23, 0x80000000, R0, 0x48, !PT ;  /* 0x8000000017007812 */ /* 0x000fe200078e4800 */
[----:B------:R-:W-:Y:S06]  /*3330*/  BRA `(.L_x_49) ;  /* 0x00000000000c7947 */ /* 0x000fec0003800000 */
.L_x_44:
[----:B------:R-:W0:Y:S01]  /*3340*/  MUFU.RSQ R0, -QNAN ;  /* 0xffc0000000007908 */ /* 0x000e220000001400 */
[----:B------:R-:W-:Y:S05]  /*3350*/  BRA `(.L_x_49) ;  /* 0x0000000000047947 */ /* 0x000fea0003800000 */
.L_x_43:
[----:B------:R-:W-:-:S07]  /*3360*/  FADD.FTZ R0, R0, R10 ;  /* 0x0000000a00007221 */ /* 0x000fce0000010000 */
.L_x_49:
[----:B------:R-:W-:Y:S01]  /*3370*/  HFMA2 R21, -RZ, RZ, 0, 0 ;  /* 0x00000000ff157431 */ /* 0x000fe200000001ff */
[----:B------:R-:W-:-:S04]  /*3380*/  MOV R20, R2 ;  /* 0x0000000200147202 */ /* 0x000fc80000000f00 */
[----:B0-----:R-:W-:Y:S05]  /*3390*/  RET.REL.NODEC R20 `(_Z6invertPfS_i) ;  /* 0xffffffcc14187950 */ /* 0x001fea0003c3ffff */
.L_x_50:
[----:B------:R-:W-:-:S00]  /*33a0*/  BRA `(.L_x_50) ;  /* 0xfffffffc00fc7947 */ /* 0x000fc0000383ffff */
[----:B------:R-:W-:-:S00]  /*33b0*/  NOP ;  /* 0x0000000000007918 */ /* 0x000fc00000000000 */
        /* <DEDUP_REMOVED lines=12> */
.L_x_57:


//--------------------- .text._Z6matmulPKfS0_Pfiii --------------------------
	.section	.text._Z6matmulPKfS0_Pfiii,"ax",@progbits
	.align	128
        .global         _Z6matmulPKfS0_Pfiii
        .type           _Z6matmulPKfS0_Pfiii,@function
        .size           _Z6matmulPKfS0_Pfiii,(.L_x_59 - _Z6matmulPKfS0_Pfiii)
        .other          _Z6matmulPKfS0_Pfiii,@"STO_CUDA_ENTRY STV_DEFAULT"
_Z6matmulPKfS0_Pfiii:
.text._Z6matmulPKfS0_Pfiii:
[----:B------:R-:W-:Y:S01]  /*0000*/  LDC R1, c[0x0][0x37c] ;  /* 0x0000df00ff017b82 */ /* 0x000fe20000000800 */
[----:B------:R-:W0:Y:S07]  /*0010*/  S2R R5, SR_TID.X ;  /* 0x0000000000057919 */ /* 0x000e2e0000002100 */
[----:B------:R-:W1:Y:S01]  /*0020*/  LDC R16, c[0x0][0x364] ;  /* 0x0000d900ff107b82 */ /* 0x000e620000000800 */
[----:B------:R-:W2:Y:S01]  /*0030*/  LDCU UR6, c[0x0][0x398] ;  /* 0x00007300ff0677ac */ /* 0x000ea20008000800 */
[----:B------:R-:W1:Y:S06]  /*0040*/  S2R R3, SR_TID.Y ;  /* 0x0000000000037919 */ /* 0x000e6c0000002200 */
[----:B------:R-:W0:Y:S08]  /*0050*/  S2UR UR5, SR_CTAID.X ;  /* 0x00000000000579c3 */ /* 0x000e300000002500 */
[----:B------:R-:W0:Y:S08]  /*0060*/  LDC R0, c[0x0][0x360] ;  /* 0x0000d800ff007b82 */ /* 0x000e300000000800 */
[----:B------:R-:W1:Y:S08]  /*0070*/  S2UR UR4, SR_CTAID.Y ;  /* 0x00000000000479c3 */ /* 0x000e700000002600 */
[----:B------:R-:W3:Y:S01]  /*0080*/  LDC R17, c[0x0][0x3a0] ;  /* 0x0000e800ff117b82 */ /* 0x000ee20000000800 */
[----:B0-----:R-:W-:-:S02]  /*0090*/  IMAD R0, R0, UR5, R5 ;  /* 0x0000000500007c24 */ /* 0x001fc4000f8e0205 */
[----:B-1----:R-:W-:-:S03]  /*00a0*/  IMAD R16, R16, UR4, R3 ;  /* 0x0000000410107c24 */ /* 0x002fc6000f8e0203 */
[----:B---3--:R-:W-:-:S04]  /*00b0*/  ISETP.GE.AND P0, PT, R0, R17, PT ;  /* 0x000000110000720c */ /* 0x008fc80003f06270 */
[----:B--2---:R-:W-:-:S13]  /*00c0*/  ISETP.GE.OR P0, PT, R16, UR6, P0 ;  /* 0x0000000610007c0c */ /* 0x004fda0008706670 */
[----:B------:R-:W-:Y:S05]  /*00d0*/  @P0 EXIT ;  /* 0x000000000000094d */ /* 0x000fea0003800000 */
[----:B------:R-:W0:Y:S01]  /*00e0*/  LDC R19, c[0x0][0x39c] ;  /* 0x0000e700ff137b82 */ /* 0x000e220000000800 */
[----:B------:R-:W1:Y:S01]  /*00f0*/  LDCU.64 UR4, c[0x0][0x358] ;  /* 0x00006b00ff0477ac */ /* 0x000e620008000a00 */
[----:B------:R-:W-:Y:S01]  /*0100*/  HFMA2 R24, -RZ, RZ, 0, 0 ;  /* 0x00000000ff187431 */ /* 0x000fe200000001ff */
[----:B0-----:R-:W-:-:S13]  /*0110*/  ISETP.GE.AND P0, PT, R19, 0x1, PT ;  /* 0x000000011300780c */ /* 0x001fda0003f06270 */
[----:B-1----:R-:W-:Y:S05]  /*0120*/  @!P0 BRA `(.L_x_51) ;  /* 0x0000000400e08947 */ /* 0x002fea0003800000 */
[C---:B------:R-:W-:Y:S01]  /*0130*/  ISETP.GE.U32.AND P1, PT, R19.reuse, 0x8, PT ;  /* 0x000000081300780c */ /* 0x040fe20003f26070 */
[----:B------:R-:W-:Y:S01]  /*0140*/  IMAD R20, R16, R19, RZ ;  /* 0x0000001310147224 */ /* 0x000fe200078e02ff */
[----:B------:R-:W-:Y:S02]  /*0150*/  LOP3.LUT R27, R19, 0x7, RZ, 0xc0, !PT ;  /* 0x00000007131b7812 */ /* 0x000fe400078ec0ff */
[----:B------:R-:W-:Y:S02]  /*0160*/  MOV R24, RZ ;  /* 0x000000ff00187202 */ /* 0x000fe40000000f00 */
[----:B------:R-:W-:Y:S02]  /*0170*/  ISETP.NE.AND P0, PT, R27, RZ, PT ;  /* 0x000000ff1b00720c */ /* 0x000fe40003f05270 */
[----:B------:R-:W-:-:S05]  /*0180*/  MOV R21, RZ ;  /* 0x000000ff00157202 */ /* 0x000fca0000000f00 */
[----:B------:R-:W-:Y:S06]  /*0190*/  @!P1 BRA `(.L_x_52) ;  /* 0x0000000000c49947 */ /* 0x000fec0003800000 */
[----:B------:R-:W0:Y:S01]  /*01a0*/  LDC.64 R2, c[0x0][0x380] ;  /* 0x0000e000ff027b82 */ /* 0x000e220000000a00 */
[----:B------:R-:W-:Y:S02]  /*01b0*/  LOP3.LUT R21, R19, 0x7ffffff8, RZ, 0xc0, !PT ;  /* 0x7ffffff813157812 */ /* 0x000fe400078ec0ff */
[----:B------:R-:W-:Y:S02]  /*01c0*/  MOV R24, RZ ;  /* 0x000000ff00187202 */ /* 0x000fe40000000f00 */
[----:B------:R-:W-:Y:S02]  /*01d0*/  MOV R18, R0 ;  /* 0x0000000000127202 */ /* 0x000fe40000000f00 */
[----:B------:R-:W-:Y:S01]  /*01e0*/  IADD3 R22, PT, PT, -R21, RZ, RZ ;  /* 0x000000ff15167210 */ /* 0x000fe20007ffe1ff */
[----:B0-----:R-:W-:-:S03]  /*01f0*/  IMAD.WIDE.U32 R2, R20, 0x4, R2 ;  /* 0x0000000414027825 */ /* 0x001fc600078e0002 */
[----:B------:R-:W-:-:S04]  /*0200*/  IADD3 R4, P1, PT, R2, 0x10, RZ ;  /* 0x0000001002047810 */ /* 0x000fc80007f3e0ff */
[----:B------:R-:W-:-:S09]  /*0210*/  IADD3.X R5, PT, PT, RZ, R3, RZ, P1, !PT ;  /* 0x00000003ff057210 */ /* 0x000fd20000ffe4ff */
.L_x_53:
[----:B------:R-:W0:Y:S01]  /*0220*/  LDC.64 R14, c[0x0][0x388] ;  /* 0x0000e200ff0e7b82 */ /* 0x000e220000000a00 */
[----:B------:R-:W-:Y:S02]  /*0230*/  MOV R2, R4 ;  /* 0x0000000400027202 */ /* 0x000fe40000000f00 */
[----:B------:R-:W-:-:S05]  /*0240*/  MOV R3, R5 ;  /* 0x0000000500037202 */ /* 0x000fca0000000f00 */
[----:B------:R-:W2:Y:S04]  /*0250*/  LDG.E R25, desc[UR4][R2.64+-0x10] ;  /* 0xfffff00402197981 */ /* 0x000ea8000c1e1900 */
[----:B------:R-:W3:Y:S04]  /*0260*/  LDG.E R23, desc[UR4][R2.64+-0xc] ;  /* 0xfffff40402177981 */ /* 0x000ee8000c1e1900 */
[----:B------:R-:W4:Y:S04]  /*0270*/  LDG.E R29, desc[UR4][R2.64+-0x8] ;  /* 0xfffff804021d7981 */ /* 0x000f28000c1e1900 */
[----:B------:R-:W5:Y:S01]  /*0280*/  LDG.E R28, desc[UR4][R2.64+-0x4] ;  /* 0xfffffc04021c7981 */ /* 0x000f62000c1e1900 */
[----:B0-----:R-:W-:-:S05]  /*0290*/  IMAD.WIDE R14, R18, 0x4, R14 ;  /* 0x00000004120e7825 */ /* 0x001fca00078e020e */
[----:B------:R0:W2:Y:S01]  /*02a0*/  LDG.E R26, desc[UR4][R14.64] ;  /* 0x000000040e1a7981 */ /* 0x0000a2000c1e1900 */
[----:B------:R-:W-:-:S04]  /*02b0*/  IMAD.WIDE R12, R17, 0x4, R14 ;  /* 0x00000004110c7825 */ /* 0x000fc800078e020e */
[C---:B------:R-:W-:Y:S02]  /*02c0*/  IMAD.WIDE R4, R17.reuse, 0x4, R12 ;  /* 0x0000000411047825 */ /* 0x040fe400078e020c */
[----:B------:R-:W3:Y:S02]  /*02d0*/  LDG.E R12, desc[UR4][R12.64] ;  /* 0x000000040c0c7981 */ /* 0x000ee4000c1e1900 */
[C---:B------:R-:W-:Y:S02]  /*02e0*/  IMAD.WIDE R8, R17.reuse, 0x4, R4 ;  /* 0x0000000411087825 */ /* 0x040fe400078e0204 */
[----:B------:R-:W4:Y:S02]  /*02f0*/  LDG.E R4, desc[UR4][R4.64] ;  /* 0x0000000404047981 */ /* 0x000f24000c1e1900 */
[C---:B------:R-:W-:Y:S02]  /*0300*/  IMAD.WIDE R6, R17.reuse, 0x4, R8 ;  /* 0x0000000411067825 */ /* 0x040fe400078e0208 */
[----:B------:R-:W5:Y:S02]  /*0310*/  LDG.E R8, desc[UR4][R8.64] ;  /* 0x0000000408087981 */ /* 0x000f64000c1e1900 */
[----:B------:R-:W-:-:S02]  /*0320*/  IMAD.WIDE R10, R17, 0x4, R6 ;  /* 0x00000004110a7825 */ /* 0x000fc400078e0206 */
[----:B------:R-:W5:Y:S04]  /*0330*/  LDG.E R5, desc[UR4][R2.64] ;  /* 0x0000000402057981 */ /* 0x000f68000c1e1900 */
[----:B------:R-:W5:Y:S01]  /*0340*/  LDG.E R6, desc[UR4][R6.64] ;  /* 0x0000000406067981 */ /* 0x000f62000c1e1900 */
[----:B0-----:R-:W-:-:S03]  /*0350*/  IMAD.WIDE R14, R17, 0x4, R10 ;  /* 0x00000004110e7825 */ /* 0x001fc600078e020a */
[----:B------:R-:W5:Y:S04]  /*0360*/  LDG.E R10, desc[UR4][R10.64] ;  /* 0x000000040a0a7981 */ /* 0x000f68000c1e1900 */
[----:B------:R-:W5:Y:S04]  /*0370*/  LDG.E R13, desc[UR4][R14.64] ;  /* 0x000000040e0d7981 */ /* 0x000f68000c1e1900 */
[----:B------:R-:W5:Y:S04]  /*0380*/  LDG.E R7, desc[UR4][R2.64+0x4] ;  /* 0x0000040402077981 */ /* 0x000f68000c1e1900 */
[----:B------:R-:W5:Y:S01]  /*0390*/  LDG.E R9, desc[UR4][R2.64+0xc] ;  /* 0x00000c0402097981 */ /* 0x000f62000c1e1900 */
[----:B--2---:R-:W-:Y:S01]  /*03a0*/  FFMA R26, R25, R26, R24 ;  /* 0x0000001a191a7223 */ /* 0x004fe20000000018 */
[----:B------:R-:W-:-:S02]  /*03b0*/  IMAD.WIDE R24, R17, 0x4, R14 ;  /* 0x0000000411187825 */ /* 0x000fc400078e020e */
[----:B------:R-:W2:Y:S04]  /*03c0*/  LDG.E R14, desc[UR4][R2.64+0x8] ;  /* 0x00000804020e7981 */ /* 0x000ea8000c1e1900 */
[----:B------:R-:W2:Y:S01]  /*03d0*/  LDG.E R24, desc[UR4][R24.64] ;  /* 0x0000000418187981 */ /* 0x000ea2000c1e1900 */
[----:B---3--:R-:W-:Y:S01]  /*03e0*/  FFMA R12, R23, R12, R26 ;  /* 0x0000000c170c7223 */ /* 0x008fe2000000001a */
[----:B------:R-:W-:-:S03]  /*03f0*/  IADD3 R22, PT, PT, R22, 0x8, RZ ;  /* 0x0000000816167810 */ /* 0x000fc60007ffe0ff */
[----:B----4-:R-:W-:Y:S01]  /*0400*/  FFMA R29, R29, R4, R12 ;  /* 0x000000041d1d7223 */ /* 0x010fe2000000000c */
[----:B------:R-:W-:-:S03]  /*0410*/  ISETP.NE.AND P1, PT, R22, RZ, PT ;  /* 0x000000ff1600720c */ /* 0x000fc60003f25270 */
[----:B-----5:R-:W-:Y:S01]  /*0420*/  FFMA R8, R28, R8, R29 ;  /* 0x000000081c087223 */ /* 0x020fe2000000001d */
[----:B------:R-:W-:-:S03]  /*0430*/  IADD3 R4, P2, PT, R2, 0x20, RZ ;  /* 0x0000002002047810 */ /* 0x000fc60007f5e0ff */
[----:B------:R-:W-:Y:S01]  /*0440*/  FFMA R6, R5, R6, R8 ;  /* 0x0000000605067223 */ /* 0x000fe20000000008 */
[----:B------:R-:W-:Y:S02]  /*0450*/  IADD3.X R5, PT, PT, RZ, R3, RZ, P2, !PT ;  /* 0x00000003ff057210 */ /* 0x000fe400017fe4ff */
[----:B------:R-:W-:Y:S01]  /*0460*/  LEA R18, R17, R18, 0x3 ;  /* 0x0000001211127211 */ /* 0x000fe200078e18ff */
[----:B------:R-:W-:-:S04]  /*0470*/  FFMA R7, R7, R10, R6 ;  /* 0x0000000a07077223 */ /* 0x000fc80000000006 */
[----:B--2---:R-:W-:-:S04]  /*0480*/  FFMA R14, R14, R13, R7 ;  /* 0x0000000d0e0e7223 */ /* 0x004fc80000000007 */
[----:B------:R-:W-:Y:S01]  /*0490*/  FFMA R24, R9, R24, R14 ;  /* 0x0000001809187223 */ /* 0x000fe2000000000e */
[----:B------:R-:W-:Y:S06]  /*04a0*/  @P1 BRA `(.L_x_53) ;  /* 0xfffffffc005c1947 */ /* 0x000fec000383ffff */
.L_x_52:
[----:B------:R-:W-:Y:S05]  /*04b0*/  @!P0 BRA `(.L_x_51) ;  /* 0x0000000000fc8947 */ /* 0x000fea0003800000 */
[----:B------:R-:W-:Y:S02]  /*04c0*/  ISETP.GE.U32.AND P1, PT, R27, 0x4, PT ;  /* 0x000000041b00780c */ /* 0x000fe40003f26070 */
[----:B------:R-:W-:-:S04]  /*04d0*/  LOP3.LUT R14, R19, 0x3, RZ, 0xc0, !PT ;  /* 0x00000003130e7812 */ /* 0x000fc800078ec0ff */
[----:B------:R-:W-:-:S07]  /*04e0*/  ISETP.NE.AND P0, PT, R14, RZ, PT ;  /* 0x000000ff0e00720c */ /* 0x000fce0003f05270 */
[----:B------:R-:W-:Y:S06]  /*04f0*/  @!P1 BRA `(.L_x_54) ;  /* 0x00000000006c9947 */ /* 0x000fec0003800000 */
[----:B------:R-:W0:Y:S01]  /*0500*/  LDC.64 R4, c[0x0][0x388] ;  /* 0x0000e200ff047b82 */ /* 0x000e220000000a00 */
[----:B------:R-:W1:Y:S01]  /*0510*/  LDCU.64 UR6, c[0x0][0x380] ;  /* 0x00007000ff0677ac */ /* 0x000e620008000a00 */
[----:B------:R-:W-:Y:S01]  /*0520*/  IMAD R7, R21, R17, R0 ;  /* 0x0000001115077224 */ /* 0x000fe200078e0200 */
[CC--:B------:R-:W-:Y:S02]  /*0530*/  IADD3 R3, PT, PT, R20.reuse, R21.reuse, RZ ;  /* 0x0000001514037210 */ /* 0x0c0fe40007ffe0ff */
[----:B------:R-:W-:-:S03]  /*0540*/  IADD3 R8, P1, PT, R20, R21, RZ ;  /* 0x0000001514087210 */ /* 0x000fc60007f3e0ff */
[----:B------:R-:W2:Y:S01]  /*0550*/  LDC.64 R12, c[0x0][0x380] ;  /* 0x0000e000ff0c7b82 */ /* 0x000ea20000000a00 */
[----:B0-----:R-:W-:-:S04]  /*0560*/  IMAD.WIDE R4, R7, 0x4, R4 ;  /* 0x0000000407047825 */ /* 0x001fc800078e0204 */
[----:B------:R-:W-:Y:S02]  /*0570*/  IMAD.WIDE R6, R17, 0x4, R4 ;  /* 0x0000000411067825 */ /* 0x000fe400078e0204 */
[----:B------:R-:W3:Y:S02]  /*0580*/  LDG.E R4, desc[UR4][R4.64] ;  /* 0x0000000404047981 */ /* 0x000ee4000c1e1900 */
[----:B--2---:R-:W-:Y:S01]  /*0590*/  IMAD.WIDE.U32 R12, R3, 0x4, R12 ;  /* 0x00000004030c7825 */ /* 0x004fe200078e000c */
[----:B------:R-:W-:Y:S02]  /*05a0*/  IADD3.X R3, PT, PT, RZ, RZ, RZ, P1, !PT ;  /* 0x000000ffff037210 */ /* 0x000fe40000ffe4ff */
[----:B-1----:R-:W-:-:S03]  /*05b0*/  LEA R2, P1, R8, UR6, 0x2 ;  /* 0x0000000608027c11 */ /* 0x002fc6000f8210ff */
[----:B------:R-:W3:Y:S01]  /*05c0*/  LDG.E R13, desc[UR4][R12.64] ;  /* 0x000000040c0d7981 */ /* 0x000ee2000c1e1900 */
[----:B------:R-:W-:Y:S01]  /*05d0*/  LEA.HI.X R3, R8, UR7, R3, 0x2, P1 ;  /* 0x0000000708037c11 */ /* 0x000fe200088f1403 */
[C---:B------:R-:W-:Y:S02]  /*05e0*/  IMAD.WIDE R8, R17.reuse, 0x4, R6 ;  /* 0x0000000411087825 */ /* 0x040fe400078e0206 */
[----:B------:R-:W2:Y:S04]  /*05f0*/  LDG.E R6, desc[UR4][R6.64] ;  /* 0x0000000406067981 */ /* 0x000ea8000c1e1900 */
[----:B------:R-:W2:Y:S01]  /*0600*/  LDG.E R15, desc[UR4][R2.64+0x4] ;  /* 0x00000404020f7981 */ /* 0x000ea2000c1e1900 */
[----:B------:R-:W-:-:S03]  /*0610*/  IMAD.WIDE R10, R17, 0x4, R8 ;  /* 0x00000004110a7825 */ /* 0x000fc600078e0208 */
[----:B------:R-:W4:Y:S04]  /*0620*/  LDG.E R22, desc[UR4][R8.64] ;  /* 0x0000000408167981 */ /* 0x000f28000c1e1900 */
[----:B------:R-:W4:Y:S04]  /*0630*/  LDG.E R18, desc[UR4][R2.64+0x8] ;  /* 0x0000080402127981 */ /* 0x000f28000c1e1900 */
[----:B------:R-:W5:Y:S04]  /*0640*/  LDG.E R26, desc[UR4][R2.64+0xc] ;  /* 0x00000c04021a7981 */ /* 0x000f68000c1e1900 */
[----:B------:R-:W5:Y:S01]  /*0650*/  LDG.E R10, desc[UR4][R10.64] ;  /* 0x000000040a0a7981 */ /* 0x000f62000c1e1900 */
[----:B------:R-:W-:Y:S01]  /*0660*/  IADD3 R21, PT, PT, R21, 0x4, RZ ;  /* 0x0000000415157810 */ /* 0x000fe20007ffe0ff */
[----:B---3--:R-:W-:-:S04]  /*0670*/  FFMA R24, R13, R4, R24 ;  /* 0x000000040d187223 */ /* 0x008fc80000000018 */
[----:B--2---:R-:W-:-:S04]  /*0680*/  FFMA R15, R15, R6, R24 ;  /* 0x000000060f0f7223 */ /* 0x004fc80000000018 */
[----:B----4-:R-:W-:-:S04]  /*0690*/  FFMA R15, R18, R22, R15 ;  /* 0x00000016120f7223 */ /* 0x010fc8000000000f */
[----:B-----5:R-:W-:-:S07]  /*06a0*/  FFMA R24, R26, R10, R15 ;  /* 0x0000000a1a187223 */ /* 0x020fce000000000f */
.L_x_54:
[----:B------:R-:W-:Y:S05]  /*06b0*/  @!P0 BRA `(.L_x_51) ;  /* 0x00000000007c8947 */ /* 0x000fea0003800000 */
[----:B------:R-:W-:Y:S01]  /*06c0*/  ISETP.NE.AND P1, PT, R14, 0x1, PT ;  /* 0x000000010e00780c */ /* 0x000fe20003f25270 */
[----:B------:R-:W0:Y:S01]  /*06d0*/  LDC.64 R10, c[0x0][0x380] ;  /* 0x0000e000ff0a7b82 */ /* 0x000e220000000a00 */
[----:B------:R-:W-:-:S04]  /*06e0*/  LOP3.LUT R19, R19, 0x1, RZ, 0xc0, !PT ;  /* 0x0000000113137812 */ /* 0x000fc800078ec0ff */
[----:B------:R-:W-:-:S03]  /*06f0*/  ISETP.NE.U32.AND P0, PT, R19, 0x1, PT ;  /* 0x000000011300780c */ /* 0x000fc60003f05070 */
[----:B------:R-:W1:Y:S04]  /*0700*/  LDC.64 R8, c[0x0][0x388] ;  /* 0x0000e200ff087b82 */ /* 0x000e680000000a00 */
[CC--:B------:R-:W-:Y:S02]  /*0710*/  @P1 IADD3 R13, PT, PT, R20.reuse, R21.reuse, RZ ;  /* 0x00000015140d1210 */ /* 0x0c0fe40007ffe0ff */
[----:B------:R-:W-:Y:S02]  /*0720*/  @P1 IADD3 R12, P2, PT, R20, R21, RZ ;  /* 0x00000015140c1210 */ /* 0x000fe40007f5e0ff */
[----:B------:R-:W2:Y:S02]  /*0730*/  @P1 LDC.64 R2, c[0x0][0x380] ;  /* 0x0000e000ff021b82 */ /* 0x000ea40000000a00 */
[----:B------:R-:W-:-:S06]  /*0740*/  @P1 IADD3.X R14, PT, PT, RZ, RZ, RZ, P2, !PT ;  /* 0x000000ffff0e1210 */ /* 0x000fcc00017fe4ff */
[----:B------:R-:W3:Y:S01]  /*0750*/  LDC.64 R4, c[0x0][0x380] ;  /* 0x0000e000ff047b82 */ /* 0x000ee20000000a00 */
[----:B0-----:R-:W-:-:S04]  /*0760*/  @P1 IMAD.WIDE.U32 R10, R13, 0x4, R10 ;  /* 0x000000040d0a1825 */ /* 0x001fc800078e000a */
[C---:B------:R-:W-:Y:S01]  /*0770*/  @P1 IMAD R13, R21.reuse, R17, R0 ;  /* 0x00000011150d1224 */ /* 0x040fe200078e0200 */
[----:B------:R-:W-:Y:S01]  /*0780*/  @P1 IADD3 R21, PT, PT, R21, 0x2, RZ ;  /* 0x0000000215151810 */ /* 0x000fe20007ffe0ff */
[----:B------:R-:W4:Y:S01]  /*0790*/  @P1 LDG.E R11, desc[UR4][R10.64] ;  /* 0x000000040a0b1981 */ /* 0x000f22000c1e1900 */
[----:B------:R-:W0:Y:S01]  /*07a0*/  LDC.64 R6, c[0x0][0x388] ;  /* 0x0000e200ff067b82 */ /* 0x000e220000000a00 */
[----:B-1----:R-:W-:Y:S01]  /*07b0*/  @P1 IMAD.WIDE R8, R13, 0x4, R8 ;  /* 0x000000040d081825 */ /* 0x002fe200078e0208 */
[----:B------:R-:W-:Y:S02]  /*07c0*/  @!P0 IADD3 R15, PT, PT, R20, R21, RZ ;  /* 0x00000015140f8210 */ /* 0x000fe40007ffe0ff */
[----:B--2---:R-:W-:Y:S01]  /*07d0*/  @P1 LEA R2, P2, R12, R2, 0x2 ;  /* 0x000000020c021211 */ /* 0x004fe200078410ff */
[----:B------:R-:W-:-:S03]  /*07e0*/  @!P0 IMAD R21, R21, R17, R0 ;  /* 0x0000001115158224 */ /* 0x000fc600078e0200 */
[----:B------:R-:W-:Y:S01]  /*07f0*/  @P1 LEA.HI.X R3, R12, R3, R14, 0x2, P2 ;  /* 0x000000030c031211 */ /* 0x000fe200010f140e */
[----:B------:R-:W-:Y:S01]  /*0800*/  @P1 IMAD.WIDE R12, R17, 0x4, R8 ;  /* 0x00000004110c1825 */ /* 0x000fe200078e0208 */
[----:B------:R-:W4:Y:S03]  /*0810*/  @P1 LDG.E R14, desc[UR4][R8.64] ;  /* 0x00000004080e1981 */ /* 0x000f26000c1e1900 */
[----:B---3--:R-:W-:Y:S01]  /*0820*/  @!P0 IMAD.WIDE.U32 R4, R15, 0x4, R4 ;  /* 0x000000040f048825 */ /* 0x008fe200078e0004 */
[----:B------:R-:W2:Y:S04]  /*0830*/  @P1 LDG.E R2, desc[UR4][R2.64+0x4] ;  /* 0x0000040402021981 */ /* 0x000ea8000c1e1900 */
[----:B------:R-:W2:Y:S01]  /*0840*/  @P1 LDG.E R12, desc[UR4][R12.64] ;  /* 0x000000040c0c1981 */ /* 0x000ea2000c1e1900 */
[----:B0-----:R-:W-:-:S03]  /*0850*/  @!P0 IMAD.WIDE R6, R21, 0x4, R6 ;  /* 0x0000000415068825 */ /* 0x001fc600078e0206 */
[----:B------:R-:W3:Y:S04]  /*0860*/  @!P0 LDG.E R5, desc[UR4][R4.64] ;  /* 0x0000000404058981 */ /* 0x000ee8000c1e1900 */
[----:B------:R-:W3:Y:S01]  /*0870*/  @!P0 LDG.E R6, desc[UR4][R6.64] ;  /* 0x0000000406068981 */ /* 0x000ee2000c1e1900 */
[----:B----4-:R-:W-:-:S04]  /*0880*/  @P1 FFMA R11, R11, R14, R24 ;  /* 0x0000000e0b0b1223 */ /* 0x010fc80000000018 */
[----:B--2---:R-:W-:-:S04]  /*0890*/  @P1 FFMA R24, R2, R12, R11 ;  /* 0x0000000c02181223 */ /* 0x004fc8000000000b */
[----:B---3--:R-:W-:-:S07]  /*08a0*/  @!P0 FFMA R24, R5, R6, R24 ;  /* 0x0000000605188223 */ /* 0x008fce0000000018 */
.L_x_51:
[----:B------:R-:W0:Y:S01]  /*08b0*/  LDC.64 R2, c[0x0][0x390] ;  /* 0x0000e400ff027b82 */ /* 0x000e220000000a00 */
[----:B------:R-:W-:-:S04]  /*08c0*/  IMAD R17, R16, R17, R0 ;  /* 0x0000001110117224 */ /* 0x000fc800078e0200 */
[----:B0-----:R-:W-:-:S05]  /*08d0*/  IMAD.WIDE R2, R17, 0x4, R2 ;  /* 0x0000000411027825 */ /* 0x001fca00078e0202 */
[----:B------:R-:W-:Y:S01]  /*08e0*/  STG.E desc[UR4][R2.64], R24 ;  /* 0x0000001802007986 */ /* 0x000fe2000c101904 */
[----:B------:R-:W-:Y:S05]  /*08f0*/  EXIT ;  /* 0x000000000000794d */ /* 0x000fea0003800000 */
.L_x_55:
        /* <DEDUP_REMOVED lines=16> */
.L_x_59:


//--------------------- .text._Z9transposePKfPfii --------------------------
	.section	.text._Z9transposePKfPfii,"ax",@progbits
	.align	128
        .global         _Z9transposePKfPfii
        .type           _Z9transposePKfPfii,@function
        .size           _Z9transposePKfPfii,(.L_x_60 - _Z9transposePKfPfii)
        .other          _Z9transposePKfPfii,@"STO_CUDA_ENTRY STV_DEFAULT"
_Z9transposePKfPfii:
.text._Z9transposePKfPfii:
[----:B------:R-:W-:Y:S01]  /*0000*/  LDC R1, c[0x0][0x37c] ;  /* 0x0000df00ff017b82 */ /* 0x000fe20000000800 */
[----:B------:R-:W0:Y:S07]  /*0010*/  S2R R2, SR_TID.X ;  /* 0x0000000000027919 */ /* 0x000e2e0000002100 */
[----:B------:R-:W1:Y:S01]  /*0020*/  LDC R0, c[0x0][0x364] ;  /* 0x0000d900ff007b82 */ /* 0x000e620000000800 */
[----:B------:R-:W2:Y:S01]  /*0030*/  LDCU.64 UR6, c[0x0][0x390] ;  /* 0x00007200ff0677ac */ /* 0x000ea20008000a00 */
[----:B------:R-:W1:Y:S06]  /*0040*/  S2R R3, SR_TID.Y ;  /* 0x0000000000037919 */ /* 0x000e6c0000002200 */
[----:B------:R-:W0:Y:S08]  /*0050*/  S2UR UR5, SR_CTAID.X ;  /* 0x00000000000579c3 */ /* 0x000e300000002500 */
[----:B------:R-:W0:Y:S08]  /*0060*/  LDC R7, c[0x0][0x360] ;  /* 0x0000d800ff077b82 */ /* 0x000e300000000800 */
[----:B------:R-:W1:Y:S01]  /*0070*/  S2UR UR4, SR_CTAID.Y ;  /* 0x00000000000479c3 */ /* 0x000e620000002600 */
[----:B0-----:R-:W-:-:S05]  /*0080*/  IMAD R7, R7, UR5, R2 ;  /* 0x0000000507077c24 */ /* 0x001fca000f8e0202 */
[----:B--2---:R-:W-:Y:S01]  /*0090*/  ISETP.GE.AND P0, PT, R7, UR7, PT ;  /* 0x0000000707007c0c */ /* 0x004fe2000bf06270 */
[----:B-1----:R-:W-:-:S05]  /*00a0*/  IMAD R0, R0, UR4, R3 ;  /* 0x0000000400007c24 */ /* 0x002fca000f8e0203 */
[----:B------:R-:W-:-:S13]  /*00b0*/  ISETP.GE.OR P0, PT, R0, UR6, P0 ;  /* 0x0000000600007c0c */ /* 0x000fda0008706670 */
[----:B------:R-:W-:Y:S05]  /*00c0*/  @P0 EXIT ;  /* 0x000000000000094d */ /* 0x000fea0003800000 */
[----:B------:R-:W0:Y:S01]  /*00d0*/  LDC.64 R2, c[0x0][0x380] ;  /* 0x0000e000ff027b82 */ /* 0x000e220000000a00 */
[----:B------:R-:W1:Y:S01]  /*00e0*/  LDCU.64 UR4, c[0x0][0x358] ;  /* 0x00006b00ff0477ac */ /* 0x000e620008000a00 */
[----:B------:R-:W-:-:S04]  /*00f0*/  IMAD R5, R0, UR7, R7 ;  /* 0x0000000700057c24 */ /* 0x000fc8000f8e0207 */
[----:B0-----:R-:W-:Y:S02]  /*0100*/  IMAD.WIDE R2, R5, 0x4, R2 ;  /* 0x0000000405027825 */ /* 0x001fe400078e0202 */
[----:B------:R-:W0:Y:S04]  /*0110*/  LDC.64 R4, c[0x0][0x388] ;  /* 0x0000e200ff047b82 */ /* 0x000e280000000a00 */
[----:B-1----:R-:W2:Y:S01]  /*0120*/  LDG.E R3, desc[UR4][R2.64] ;  /* 0x0000000402037981 */ /* 0x002ea2000c1e1900 */
[----:B------:R-:W-:-:S04]  /*0130*/  IMAD R7, R7, UR6, R0 ;  /* 0x0000000607077c24 */ /* 0x000fc8000f8e0200 */
[----:B0-----:R-:W-:-:S05]  /*0140*/  IMAD.WIDE R4, R7, 0x4, R4 ;  /* 0x0000000407047825 */ /* 0x001fca00078e0204 */
[----:B--2---:R-:W-:Y:S01]  /*0150*/  STG.E desc[UR4][R4.64], R3 ;  /* 0x0000000304007986 */ /* 0x004fe2000c101904 */
[----:B------:R-:W-:Y:S05]  /*0160*/  EXIT ;  /* 0x000000000000794d */ /* 0x000fea0003800000 */
.L_x_56:
        /* <DEDUP_REMOVED lines=9> */
.L_x_60:


//--------------------- .nv.shared.reserved.0     --------------------------
	.section	.nv.shared.reserved.0,"aw",@nobits
	.weak		__nv_reservedSMEM_offset_0_alias
	.size		__nv_reservedSMEM_offset_0_alias, 0, 64
	.other		__nv_reservedSMEM_offset_0_alias,@"STO_CUDA_RESERVED_SHARED STV_DEFAULT"
__nv_reservedSMEM_offset_0_alias:
	.zero		0
	.zero		64


//--------------------- .nv.constant0._Z6invertPfS_i --------------------------
	.section	.nv.constant0._Z6invertPfS_i,"a",@progbits
	.sectionflags	@""
	.align	4
.nv.constant0._Z6invertPfS_i:
	.zero		916


//--------------------- .nv.constant0._Z6matmulPKfS0_Pfiii --------------------------
	.section	.nv.constant0._Z6matmulPKfS0_Pfiii,"a",@progbits
	.sectionflags	@""
	.align	4
.nv.constant0._Z6matmulPKfS0_Pfiii:
	.zero		932


//--------------------- .nv.constant0._Z9transposePKfPfii --------------------------
	.section	.nv.constant0._Z9transposePKfPfii,"a",@progbits
	.sectionflags	@""
	.align	4
.nv.constant0._Z9transposePKfPfii:
	.zero		920


//--------------------- SYMBOLS --------------------------

	.type		.nv.reservedSmem.offset0,@object
	.size		.nv.reservedSmem.offset0,0x4
